	.target	sm_90a

	.elftype	@"ET_EXEC"


//--------------------- .note.nv.tkinfo           --------------------------
	.section	.note.nv.tkinfo,"",@"SHT_NOTE"
	.sectionflags	@"SHF_NOTE_NV_TKINFO"
	.tkinfo
        /*0018*/ 	.word	0x00000002
        /*0030*/ 	.string	""
        /*0030*/ 	.string	"ptxas"
        /*0030*/ 	.string	"Cuda compilation tools, release 13.0, V13.0.88"
        /*0030*/ 	.string	"Build cuda_13.0.r13.0/compiler.36424714_0"
        /*0030*/ 	.string	"-arch sm_90a -m 64 "



//--------------------- .note.nv.cuinfo           --------------------------
	.section	.note.nv.cuinfo,"",@"SHT_NOTE"
	.sectionflags	@"SHF_NOTE_NV_CUINFO"
        /*0018*/ 	.short	0x0002
        /*001a*/ 	.short	0x005a
        /*001c*/ 	.short	0x0082
	.zero		2


//--------------------- .nv.info                  --------------------------
	.section	.nv.info,"",@"SHT_CUDA_INFO"
	.align	4


	//----- nvinfo : EIATTR_REGCOUNT
	.align		4
        /*0000*/ 	.byte	0x04, 0x2f
        /*0002*/ 	.short	(.L_12 - .L_11)
	.align		4
.L_11:
        /*0004*/ 	.word	index@(_ZN7cutlass13device_kernelINS_4gemm6kernel13GemmUniversalIN4cute5tupleIJiiiiEEENS1_10collective13CollectiveMmaINS1_37MainloopSm90TmaGmmaWarpSpecializedFP8ILi18ENS5_IJNS4_1CILi2EEESB_NSA_ILi1EEEEEENS1_32KernelTmaWarpSpecializedPingpongEEENS5_IJNSA_ILi64EEENSA_ILi128EEESG_EEENS_12float_e4m3_tENS5_IJlSC_lEEESJ_SK_NS4_8TiledMMAINS4_8MMA_AtomIJNS4_4SM904GMMA31MMA_64x128x32_F32E4M3E4M3_SS_TNILNSO_7ScaleInE1ELSQ_1EEEEEENS4_6LayoutINS5_IJSC_SC_SC_EEENS5_IJNSA_ILi0EEESV_SV_EEEEENS5_IJNS4_10UnderscoreESY_SY_EEEEENS4_23SM90_TMA_LOAD_MULTICASTENS4_14ComposedLayoutINS4_7SwizzleILi2ELi4ELi3EEENS4_18smem_ptr_flag_bitsILi8EEENST_INS5_IJNSA_ILi8EEESG_EEENS5_IJSG_SC_EEEEEEEvNS4_8identityES11_S1B_vS1C_EENS_8epilogue10collective6detail29Sm90TmaWarpSpecializedAdapterINS1F_15DefaultEpilogueISJ_SK_SK_NS1E_6thread17LinearCombinationISJ_Li1EffLNS1J_9ScaleType4KindE0ELNS_15FloatRoundStyleE2ESJ_EENS1_15EpilogueDefaultEEEEEvvEEEEvNT_6ParamsE)
        /*0008*/ 	.word	0x000000a8


	//----- nvinfo : EIATTR_FRAME_SIZE
	.align		4
.L_12:
        /*000c*/ 	.byte	0x04, 0x11
        /*000e*/ 	.short	(.L_14 - .L_13)
	.align		4
.L_13:
        /*0010*/ 	.word	index@(_ZN7cutlass13device_kernelINS_4gemm6kernel13GemmUniversalIN4cute5tupleIJiiiiEEENS1_10collective13CollectiveMmaINS1_37MainloopSm90TmaGmmaWarpSpecializedFP8ILi18ENS5_IJNS4_1CILi2EEESB_NSA_ILi1EEEEEENS1_32KernelTmaWarpSpecializedPingpongEEENS5_IJNSA_ILi64EEENSA_ILi128EEESG_EEENS_12float_e4m3_tENS5_IJlSC_lEEESJ_SK_NS4_8TiledMMAINS4_8MMA_AtomIJNS4_4SM904GMMA31MMA_64x128x32_F32E4M3E4M3_SS_TNILNSO_7ScaleInE1ELSQ_1EEEEEENS4_6LayoutINS5_IJSC_SC_SC_EEENS5_IJNSA_ILi0EEESV_SV_EEEEENS5_IJNS4_10UnderscoreESY_SY_EEEEENS4_23SM90_TMA_LOAD_MULTICASTENS4_14ComposedLayoutINS4_7SwizzleILi2ELi4ELi3EEENS4_18smem_ptr_flag_bitsILi8EEENST_INS5_IJNSA_ILi8EEESG_EEENS5_IJSG_SC_EEEEEEEvNS4_8identityES11_S1B_vS1C_EENS_8epilogue10collective6detail29Sm90TmaWarpSpecializedAdapterINS1F_15DefaultEpilogueISJ_SK_SK_NS1E_6thread17LinearCombinationISJ_Li1EffLNS1J_9ScaleType4KindE0ELNS_15FloatRoundStyleE2ESJ_EENS1_15EpilogueDefaultEEEEEvvEEEEvNT_6ParamsE)
        /*0014*/ 	.word	0x00000000


	//----- nvinfo : EIATTR_MIN_STACK_SIZE
	.align		4
.L_14:
        /*0018*/ 	.byte	0x04, 0x12
        /*001a*/ 	.short	(.L_16 - .L_15)
	.align		4
.L_15:
        /*001c*/ 	.word	index@(_ZN7cutlass13device_kernelINS_4gemm6kernel13GemmUniversalIN4cute5tupleIJiiiiEEENS1_10collective13CollectiveMmaINS1_37MainloopSm90TmaGmmaWarpSpecializedFP8ILi18ENS5_IJNS4_1CILi2EEESB_NSA_ILi1EEEEEENS1_32KernelTmaWarpSpecializedPingpongEEENS5_IJNSA_ILi64EEENSA_ILi128EEESG_EEENS_12float_e4m3_tENS5_IJlSC_lEEESJ_SK_NS4_8TiledMMAINS4_8MMA_AtomIJNS4_4SM904GMMA31MMA_64x128x32_F32E4M3E4M3_SS_TNILNSO_7ScaleInE1ELSQ_1EEEEEENS4_6LayoutINS5_IJSC_SC_SC_EEENS5_IJNSA_ILi0EEESV_SV_EEEEENS5_IJNS4_10UnderscoreESY_SY_EEEEENS4_23SM90_TMA_LOAD_MULTICASTENS4_14ComposedLayoutINS4_7SwizzleILi2ELi4ELi3EEENS4_18smem_ptr_flag_bitsILi8EEENST_INS5_IJNSA_ILi8EEESG_EEENS5_IJSG_SC_EEEEEEEvNS4_8identityES11_S1B_vS1C_EENS_8epilogue10collective6detail29Sm90TmaWarpSpecializedAdapterINS1F_15DefaultEpilogueISJ_SK_SK_NS1E_6thread17LinearCombinationISJ_Li1EffLNS1J_9ScaleType4KindE0ELNS_15FloatRoundStyleE2ESJ_EENS1_15EpilogueDefaultEEEEEvvEEEEvNT_6ParamsE)
        /*0020*/ 	.word	0x00000000
.L_16:


//--------------------- .nv.compat                --------------------------
	.section	.nv.compat,"",@"SHT_CUDA_COMPAT_INFO"
	.align	4
        /*0000*/ 	.byte	0x02, 0x09, 0x01, 0x00, 0x02, 0x02, 0x04, 0x00, 0x02, 0x05, 0x05, 0x00, 0x03, 0x07, 0x01, 0x01
        /*0010*/ 	.byte	0x02, 0x03, 0x01, 0x00, 0x02, 0x06, 0x01, 0x00, 0x04, 0x0b, 0x08, 0x00, 0x00, 0x00, 0x00, 0x00
        /*0020*/ 	.byte	0x00, 0x00, 0x00, 0x00


//--------------------- .nv.info._ZN7cutlass13device_kernelINS_4gemm6kernel13GemmUniversalIN4cute5tupleIJiiiiEEENS1_10collective13CollectiveMmaINS1_37MainloopSm90TmaGmmaWarpSpecializedFP8ILi18ENS5_IJNS4_1CILi2EEESB_NSA_ILi1EEEEEENS1_32KernelTmaWarpSpecializedPingpongEEENS5_IJNSA_ILi64EEENSA_ILi128EEESG_EEENS_12float_e4m3_tENS5_IJlSC_lEEESJ_SK_NS4_8TiledMMAINS4_8MMA_AtomIJNS4_4SM904GMMA31MMA_64x128x32_F32E4M3E4M3_SS_TNILNSO_7ScaleInE1ELSQ_1EEEEEENS4_6LayoutINS5_IJSC_SC_SC_EEENS5_IJNSA_ILi0EEESV_SV_EEEEENS5_IJNS4_10UnderscoreESY_SY_EEEEENS4_23SM90_TMA_LOAD_MULTICASTENS4_14ComposedLayoutINS4_7SwizzleILi2ELi4ELi3EEENS4_18smem_ptr_flag_bitsILi8EEENST_INS5_IJNSA_ILi8EEESG_EEENS5_IJSG_SC_EEEEEEEvNS4_8identityES11_S1B_vS1C_EENS_8epilogue10collective6detail29Sm90TmaWarpSpecializedAdapterINS1F_15DefaultEpilogueISJ_SK_SK_NS1E_6thread17LinearCombinationISJ_Li1EffLNS1J_9ScaleType4KindE0ELNS_15FloatRoundStyleE2ESJ_EENS1_15EpilogueDefaultEEEEEvvEEEEvNT_6ParamsE --------------------------
	.section	.nv.info._ZN7cutlass13device_kernelINS_4gemm6kernel13GemmUniversalIN4cute5tupleIJiiiiEEENS1_10collective13CollectiveMmaINS1_37MainloopSm90TmaGmmaWarpSpecializedFP8ILi18ENS5_IJNS4_1CILi2EEESB_NSA_ILi1EEEEEENS1_32KernelTmaWarpSpecializedPingpongEEENS5_IJNSA_ILi64EEENSA_ILi128EEESG_EEENS_12float_e4m3_tENS5_IJlSC_lEEESJ_SK_NS4_8TiledMMAINS4_8MMA_AtomIJNS4_4SM904GMMA31MMA_64x128x32_F32E4M3E4M3_SS_TNILNSO_7ScaleInE1ELSQ_1EEEEEENS4_6LayoutINS5_IJSC_SC_SC_EEENS5_IJNSA_ILi0EEESV_SV_EEEEENS5_IJNS4_10UnderscoreESY_SY_EEEEENS4_23SM90_TMA_LOAD_MULTICASTENS4_14ComposedLayoutINS4_7SwizzleILi2ELi4ELi3EEENS4_18smem_ptr_flag_bitsILi8EEENST_INS5_IJNSA_ILi8EEESG_EEENS5_IJSG_SC_EEEEEEEvNS4_8identityES11_S1B_vS1C_EENS_8epilogue10collective6detail29Sm90TmaWarpSpecializedAdapterINS1F_15DefaultEpilogueISJ_SK_SK_NS1E_6thread17LinearCombinationISJ_Li1EffLNS1J_9ScaleType4KindE0ELNS_15FloatRoundStyleE2ESJ_EENS1_15EpilogueDefaultEEEEEvvEEEEvNT_6ParamsE,"",@"SHT_CUDA_INFO"
	.sectionflags	@""
	.align	4


	//----- nvinfo : EIATTR_CUDA_API_VERSION
	.align		4
        /*0000*/ 	.byte	0x04, 0x37
        /*0002*/ 	.short	(.L_18 - .L_17)
.L_17:
        /*0004*/ 	.word	0x00000082


	//----- nvinfo : EIATTR_KPARAM_INFO
	.align		4
.L_18:
        /*0008*/ 	.byte	0x04, 0x17
        /*000a*/ 	.short	(.L_20 - .L_19)
.L_19:
        /*000c*/ 	.word	0x00000000
        /*0010*/ 	.short	0x0000
        /*0012*/ 	.short	0x0070
        /*0014*/ 	.byte	0x00, 0xf0, 0x01, 0x10


	//----- nvinfo : EIATTR_SPARSE_MMA_MASK
	.align		4
.L_20:
        /*0018*/ 	.byte	0x03, 0x50
        /*001a*/ 	.short	0x0000


	//----- nvinfo : EIATTR_MAXREG_COUNT
	.align		4
        /*001c*/ 	.byte	0x03, 0x1b
        /*001e*/ 	.short	0x00a8


	//----- nvinfo : EIATTR_NUM_BARRIERS
	.align		4
        /*0020*/ 	.byte	0x02, 0x4c
        /*0022*/ 	.byte	0x01
	.zero		1


	//----- nvinfo : EIATTR_MERCURY_ISA_VERSION
	.align		4
        /*0024*/ 	.byte	0x03, 0x5f
        /*0026*/ 	.short	0x0101


	//----- nvinfo : EIATTR_INT_WARP_WIDE_INSTR_OFFSETS
	.align		4
        /*0028*/ 	.byte	0x04, 0x31
        /*002a*/ 	.short	(.L_22 - .L_21)


	//   ....[0]....
.L_21:
        /*002c*/ 	.word	0x000006a0


	//   ....[1]....
        /*0030*/ 	.word	0x000006e0


	//   ....[2]....
        /*0034*/ 	.word	0x00000720


	//   ....[3]....
        /*0038*/ 	.word	0x000007c0


	//   ....[4]....
        /*003c*/ 	.word	0x000007e0


	//   ....[5]....
        /*0040*/ 	.word	0x00000840


	//   ....[6]....
        /*0044*/ 	.word	0x00000930


	//   ....[7]....
        /*0048*/ 	.word	0x00000980


	//   ....[8]....
        /*004c*/ 	.word	0x00003300


	//----- nvinfo : EIATTR_COOP_GROUP_MASK_REGIDS
	.align		4
.L_22:
        /*0050*/ 	.byte	0x04, 0x29
        /*0052*/ 	.short	(.L_24 - .L_23)


	//   ....[0]....
.L_23:
        /*0054*/ 	.word	0xffffffff


	//   ....[1]....
        /*0058*/ 	.word	0xffffffff


	//   ....[2]....
        /*005c*/ 	.word	0xffffffff


	//   ....[3]....
        /*0060*/ 	.word	0xffffffff


	//   ....[4]....
        /*0064*/ 	.word	0xffffffff


	//   ....[5]....
        /*0068*/ 	.word	0xffffffff


	//   ....[6]....
        /*006c*/ 	.word	0xffffffff


	//----- nvinfo : EIATTR_COOP_GROUP_INSTR_OFFSETS
	.align		4
.L_24:
        /*0070*/ 	.byte	0x04, 0x28
        /*0072*/ 	.short	(.L_26 - .L_25)


	//   ....[0]....
.L_25:
        /*0074*/ 	.word	0x00000060


	//   ....[1]....
        /*0078*/ 	.word	0x00000070


	//   ....[2]....
        /*007c*/ 	.word	0x00000130


	//   ....[3]....
        /*0080*/ 	.word	0x000004b0


	//   ....[4]....
        /*0084*/ 	.word	0x000004f0


	//   ....[5]....
        /*0088*/ 	.word	0x00000570


	//   ....[6]....
        /*008c*/ 	.word	0x00000b40


	//----- nvinfo : EIATTR_REG_RECONFIG
	.align		4
.L_26:
        /*0090*/ 	.byte	0x01, 0x54
	.zero		2


	//----- nvinfo : EIATTR_MBARRIER_INSTR_OFFSETS
	.align		4
        /*0094*/ 	.byte	0x04, 0x39
        /*0096*/ 	.short	(.L_28 - .L_27)


	//   ....[0]....
.L_27:
        /*0098*/ 	.word	0x00000250
        /*009c*/ 	.word	0x000000ff
        /*00a0*/ 	.word	0x00000000
        /*00a4*/ 	.short	0x0100
        /*00a6*/ 	.byte	0x08
	.zero		1


	//   ....[1]....
        /*00a8*/ 	.word	0x00000260
        /*00ac*/ 	.word	0x000000ff
        /*00b0*/ 	.word	0x00000090
        /*00b4*/ 	.short	0x0100
        /*00b6*/ 	.byte	0x08
	.zero		1


	//   ....[2]....
        /*00b8*/ 	.word	0x00000270
        /*00bc*/ 	.word	0x000000ff
        /*00c0*/ 	.word	0x00000008
        /*00c4*/ 	.short	0x0100
        /*00c6*/ 	.byte	0x08
	.zero		1


	//   ....[3]....
        /*00c8*/ 	.word	0x00000280
        /*00cc*/ 	.word	0x000000ff
        /*00d0*/ 	.word	0x00000098
        /*00d4*/ 	.short	0x0100
        /*00d6*/ 	.byte	0x08
	.zero		1


	//   ....[4]....
        /*00d8*/ 	.word	0x00000290
        /*00dc*/ 	.word	0x000000ff
        /*00e0*/ 	.word	0x00000010
        /*00e4*/ 	.short	0x0100
        /*00e6*/ 	.byte	0x08
	.zero		1


	//   ....[5]....
        /*00e8*/ 	.word	0x000002a0
        /*00ec*/ 	.word	0x000000ff
        /*00f0*/ 	.word	0x000000a0
        /*00f4*/ 	.short	0x0100
        /*00f6*/ 	.byte	0x08
	.zero		1


	//   ....[6]....
        /*00f8*/ 	.word	0x000002b0
        /*00fc*/ 	.word	0x000000ff
        /*0100*/ 	.word	0x00000018
        /*0104*/ 	.short	0x0100
        /*0106*/ 	.byte	0x08
	.zero		1


	//   ....[7]....
        /*0108*/ 	.word	0x000002c0
        /*010c*/ 	.word	0x000000ff
        /*0110*/ 	.word	0x000000a8
        /*0114*/ 	.short	0x0100
        /*0116*/ 	.byte	0x08
	.zero		1


	//   ....[8]....
        /*0118*/ 	.word	0x000002d0
        /*011c*/ 	.word	0x000000ff
        /*0120*/ 	.word	0x00000020
        /*0124*/ 	.short	0x0100
        /*0126*/ 	.byte	0x08
	.zero		1


	//   ....[9]....
        /*0128*/ 	.word	0x000002e0
        /*012c*/ 	.word	0x000000ff
        /*0130*/ 	.word	0x000000b0
        /*0134*/ 	.short	0x0100
        /*0136*/ 	.byte	0x08
	.zero		1


	//   ....[10]....
        /*0138*/ 	.word	0x000002f0
        /*013c*/ 	.word	0x000000ff
        /*0140*/ 	.word	0x00000028
        /*0144*/ 	.short	0x0100
        /*0146*/ 	.byte	0x08
	.zero		1


	//   ....[11]....
        /*0148*/ 	.word	0x00000300
        /*014c*/ 	.word	0x000000ff
        /*0150*/ 	.word	0x000000b8
        /*0154*/ 	.short	0x0100
        /*0156*/ 	.byte	0x08
	.zero		1


	//   ....[12]....
        /*0158*/ 	.word	0x00000310
        /*015c*/ 	.word	0x000000ff
        /*0160*/ 	.word	0x00000030
        /*0164*/ 	.short	0x0100
        /*0166*/ 	.byte	0x08
	.zero		1


	//   ....[13]....
        /*0168*/ 	.word	0x00000320
        /*016c*/ 	.word	0x000000ff
        /*0170*/ 	.word	0x000000c0
        /*0174*/ 	.short	0x0100
        /*0176*/ 	.byte	0x08
	.zero		1


	//   ....[14]....
        /*0178*/ 	.word	0x00000330
        /*017c*/ 	.word	0x000000ff
        /*0180*/ 	.word	0x00000038
        /*0184*/ 	.short	0x0100
        /*0186*/ 	.byte	0x08
	.zero		1


	//   ....[15]....
        /*0188*/ 	.word	0x00000340
        /*018c*/ 	.word	0x000000ff
        /*0190*/ 	.word	0x000000c8
        /*0194*/ 	.short	0x0100
        /*0196*/ 	.byte	0x08
	.zero		1


	//   ....[16]....
        /*0198*/ 	.word	0x00000350
        /*019c*/ 	.word	0x000000ff
        /*01a0*/ 	.word	0x00000040
        /*01a4*/ 	.short	0x0100
        /*01a6*/ 	.byte	0x08
	.zero		1


	//   ....[17]....
        /*01a8*/ 	.word	0x00000360
        /*01ac*/ 	.word	0x000000ff
        /*01b0*/ 	.word	0x000000d0
        /*01b4*/ 	.short	0x0100
        /*01b6*/ 	.byte	0x08
	.zero		1


	//   ....[18]....
        /*01b8*/ 	.word	0x00000370
        /*01bc*/ 	.word	0x000000ff
        /*01c0*/ 	.word	0x00000048
        /*01c4*/ 	.short	0x0100
        /*01c6*/ 	.byte	0x08
	.zero		1


	//   ....[19]....
        /*01c8*/ 	.word	0x00000380
        /*01cc*/ 	.word	0x000000ff
        /*01d0*/ 	.word	0x000000d8
        /*01d4*/ 	.short	0x0100
        /*01d6*/ 	.byte	0x08
	.zero		1


	//   ....[20]....
        /*01d8*/ 	.word	0x00000390
        /*01dc*/ 	.word	0x000000ff
        /*01e0*/ 	.word	0x00000050
        /*01e4*/ 	.short	0x0100
        /*01e6*/ 	.byte	0x08
	.zero		1


	//   ....[21]....
        /*01e8*/ 	.word	0x000003a0
        /*01ec*/ 	.word	0x000000ff
        /*01f0*/ 	.word	0x000000e0
        /*01f4*/ 	.short	0x0100
        /*01f6*/ 	.byte	0x08
	.zero		1


	//   ....[22]....
        /*01f8*/ 	.word	0x000003b0
        /*01fc*/ 	.word	0x000000ff
        /*0200*/ 	.word	0x00000058
        /*0204*/ 	.short	0x0100
        /*0206*/ 	.byte	0x08
	.zero		1


	//   ....[23]....
        /*0208*/ 	.word	0x000003c0
        /*020c*/ 	.word	0x000000ff
        /*0210*/ 	.word	0x000000e8
        /*0214*/ 	.short	0x0100
        /*0216*/ 	.byte	0x08
	.zero		1


	//   ....[24]....
        /*0218*/ 	.word	0x000003d0
        /*021c*/ 	.word	0x000000ff
        /*0220*/ 	.word	0x00000060
        /*0224*/ 	.short	0x0100
        /*0226*/ 	.byte	0x08
	.zero		1


	//   ....[25]....
        /*0228*/ 	.word	0x000003e0
        /*022c*/ 	.word	0x000000ff
        /*0230*/ 	.word	0x000000f0
        /*0234*/ 	.short	0x0100
        /*0236*/ 	.byte	0x08
	.zero		1


	//   ....[26]....
        /*0238*/ 	.word	0x000003f0
        /*023c*/ 	.word	0x000000ff
        /*0240*/ 	.word	0x00000068
        /*0244*/ 	.short	0x0100
        /*0246*/ 	.byte	0x08
	.zero		1


	//   ....[27]....
        /*0248*/ 	.word	0x00000400
        /*024c*/ 	.word	0x000000ff
        /*0250*/ 	.word	0x000000f8
        /*0254*/ 	.short	0x0100
        /*0256*/ 	.byte	0x08
	.zero		1


	//   ....[28]....
        /*0258*/ 	.word	0x00000410
        /*025c*/ 	.word	0x000000ff
        /*0260*/ 	.word	0x00000070
        /*0264*/ 	.short	0x0100
        /*0266*/ 	.byte	0x08
	.zero		1


	//   ....[29]....
        /*0268*/ 	.word	0x00000420
        /*026c*/ 	.word	0x000000ff
        /*0270*/ 	.word	0x00000100
        /*0274*/ 	.short	0x0100
        /*0276*/ 	.byte	0x08
	.zero		1


	//   ....[30]....
        /*0278*/ 	.word	0x00000430
        /*027c*/ 	.word	0x000000ff
        /*0280*/ 	.word	0x00000078
        /*0284*/ 	.short	0x0100
        /*0286*/ 	.byte	0x08
	.zero		1


	//   ....[31]....
        /*0288*/ 	.word	0x00000440
        /*028c*/ 	.word	0x000000ff
        /*0290*/ 	.word	0x00000108
        /*0294*/ 	.short	0x0100
        /*0296*/ 	.byte	0x08
	.zero		1


	//   ....[32]....
        /*0298*/ 	.word	0x00000450
        /*029c*/ 	.word	0x000000ff
        /*02a0*/ 	.word	0x00000080
        /*02a4*/ 	.short	0x0100
        /*02a6*/ 	.byte	0x08
	.zero		1


	//   ....[33]....
        /*02a8*/ 	.word	0x00000460
        /*02ac*/ 	.word	0x000000ff
        /*02b0*/ 	.word	0x00000110
        /*02b4*/ 	.short	0x0100
        /*02b6*/ 	.byte	0x08
	.zero		1


	//   ....[34]....
        /*02b8*/ 	.word	0x00000470
        /*02bc*/ 	.word	0x000000ff
        /*02c0*/ 	.word	0x00000088
        /*02c4*/ 	.short	0x0100
        /*02c6*/ 	.byte	0x08
	.zero		1


	//   ....[35]....
        /*02c8*/ 	.word	0x00000480
        /*02cc*/ 	.word	0x000000ff
        /*02d0*/ 	.word	0x00000118
        /*02d4*/ 	.short	0x0100
        /*02d6*/ 	.byte	0x08
	.zero		1


	//   ....[36]....
        /*02d8*/ 	.word	0x000009b0
        /*02dc*/ 	.word	0x000000ff
        /*02e0*/ 	.word	0x00000150
        /*02e4*/ 	.short	0x0100
        /*02e6*/ 	.byte	0x08
	.zero		1


	//   ....[37]....
        /*02e8*/ 	.word	0x00000a50
        /*02ec*/ 	.word	0x000000ff
        /*02f0*/ 	.word	0x00000158
        /*02f4*/ 	.short	0x0100
        /*02f6*/ 	.byte	0x08
	.zero		1


	//   ....[38]....
        /*02f8*/ 	.word	0x00000ac0
        /*02fc*/ 	.word	0x000000ff
        /*0300*/ 	.word	0x00000130
        /*0304*/ 	.short	0x0100
        /*0306*/ 	.byte	0x09
	.zero		1


	//   ....[39]....
        /*0308*/ 	.word	0x00000ad0
        /*030c*/ 	.word	0x000000ff
        /*0310*/ 	.word	0x00000138
        /*0314*/ 	.short	0x0100
        /*0316*/ 	.byte	0x09
	.zero		1


	//   ....[40]....
        /*0318*/ 	.word	0x00000ae0
        /*031c*/ 	.word	0x000000ff
        /*0320*/ 	.word	0x00000140
        /*0324*/ 	.short	0x0100
        /*0326*/ 	.byte	0x09
	.zero		1


	//   ....[41]....
        /*0328*/ 	.word	0x00000af0
        /*032c*/ 	.word	0x000000ff
        /*0330*/ 	.word	0x00000148
        /*0334*/ 	.short	0x0100
        /*0336*/ 	.byte	0x09
	.zero		1


	//   ....[42]....
        /*0338*/ 	.word	0x00001850
        /*033c*/ 	.word	0x000000ff
        /*0340*/ 	.word	0xfffffff8
        /*0344*/ 	.short	0x010a
        /*0346*/ 	.byte	0x0f
	.zero		1


	//   ....[43]....
        /*0348*/ 	.word	0x00001d30
        /*034c*/ 	.word	0x000000ff
        /*0350*/ 	.word	0x00000000
        /*0354*/ 	.short	0x010a
        /*0356*/ 	.byte	0x06
	.zero		1


	//   ....[44]....
        /*0358*/ 	.word	0x00001d70
        /*035c*/ 	.word	0x000000ff
        /*0360*/ 	.word	0x00000000
        /*0364*/ 	.short	0x010a
        /*0366*/ 	.byte	0x06
	.zero		1


	//   ....[45]....
        /*0368*/ 	.word	0x00002670
        /*036c*/ 	.word	0x000000ff
        /*0370*/ 	.word	0x00000000
        /*0374*/ 	.short	0x010a
        /*0376*/ 	.byte	0x09
	.zero		1


	//   ....[46]....
        /*0378*/ 	.word	0x000026b0
        /*037c*/ 	.word	0x000000ff
        /*0380*/ 	.word	0x00000000
        /*0384*/ 	.short	0x010a
        /*0386*/ 	.byte	0x09
	.zero		1


	//   ....[47]....
        /*0388*/ 	.word	0x00002d10
        /*038c*/ 	.word	0x00000015
        /*0390*/ 	.word	0x00000000
        /*0394*/ 	.short	0x0101
        /*0396*/ 	.byte	0x3f
	.zero		1


	//   ....[48]....
        /*0398*/ 	.word	0x00003290
        /*039c*/ 	.word	0x00000013
        /*03a0*/ 	.word	0x00000000
        /*03a4*/ 	.short	0x0101
        /*03a6*/ 	.byte	0x15
	.zero		1


	//   ....[49]....
        /*03a8*/ 	.word	0x000033a0
        /*03ac*/ 	.word	0x00000013
        /*03b0*/ 	.word	0x00000000
        /*03b4*/ 	.short	0x0101
        /*03b6*/ 	.byte	0x3f
	.zero		1


	//   ....[50]....
        /*03b8*/ 	.word	0x00003460
        /*03bc*/ 	.word	0x000000ff
        /*03c0*/ 	.word	0x00000008
        /*03c4*/ 	.short	0x010a
        /*03c6*/ 	.byte	0x0f
	.zero		1


	//   ....[51]....
        /*03c8*/ 	.word	0x00007d00
        /*03cc*/ 	.word	0x00000004
        /*03d0*/ 	.word	0x00000000
        /*03d4*/ 	.short	0x0101
        /*03d6*/ 	.byte	0x15
	.zero		1


	//   ....[52]....
        /*03d8*/ 	.word	0x00008700
        /*03dc*/ 	.word	0x00000013
        /*03e0*/ 	.word	0x00000090
        /*03e4*/ 	.short	0x010a
        /*03e6*/ 	.byte	0x3f
	.zero		1


	//   ....[53]....
        /*03e8*/ 	.word	0x00008ab0
        /*03ec*/ 	.word	0x0000000a
        /*03f0*/ 	.word	0x00000158
        /*03f4*/ 	.short	0x0101
        /*03f6*/ 	.byte	0x3f
	.zero		1


	//   ....[54]....
        /*03f8*/ 	.word	0x00009210
        /*03fc*/ 	.word	0x00000005
        /*0400*/ 	.word	0x00000000
        /*0404*/ 	.short	0x010a
        /*0406*/ 	.byte	0x3f
	.zero		1


	//   ....[55]....
        /*0408*/ 	.word	0x00009290
        /*040c*/ 	.word	0x00000007
        /*0410*/ 	.word	0x00000000
        /*0414*/ 	.short	0x010a
        /*0416*/ 	.byte	0x3f
	.zero		1


	//   ....[56]....
        /*0418*/ 	.word	0x00009320
        /*041c*/ 	.word	0x00000006
        /*0420*/ 	.word	0x00000000
        /*0424*/ 	.short	0x010a
        /*0426*/ 	.byte	0x3f
	.zero		1


	//   ....[57]....
        /*0428*/ 	.word	0x000093b0
        /*042c*/ 	.word	0x00000009
        /*0430*/ 	.word	0x00000000
        /*0434*/ 	.short	0x010a
        /*0436*/ 	.byte	0x3f
	.zero		1


	//   ....[58]....
        /*0438*/ 	.word	0x00009440
        /*043c*/ 	.word	0x00000006
        /*0440*/ 	.word	0x00000000
        /*0444*/ 	.short	0x010a
        /*0446*/ 	.byte	0x3f
	.zero		1


	//   ....[59]....
        /*0448*/ 	.word	0x000094d0
        /*044c*/ 	.word	0x00000009
        /*0450*/ 	.word	0x00000000
        /*0454*/ 	.short	0x010a
        /*0456*/ 	.byte	0x3f
	.zero		1


	//   ....[60]....
        /*0458*/ 	.word	0x00009560
        /*045c*/ 	.word	0x00000006
        /*0460*/ 	.word	0x00000000
        /*0464*/ 	.short	0x010a
        /*0466*/ 	.byte	0x3f
	.zero		1


	//   ....[61]....
        /*0468*/ 	.word	0x000095f0
        /*046c*/ 	.word	0x00000009
        /*0470*/ 	.word	0x00000000
        /*0474*/ 	.short	0x010a
        /*0476*/ 	.byte	0x3f
	.zero		1


	//   ....[62]....
        /*0478*/ 	.word	0x00009680
        /*047c*/ 	.word	0x00000006
        /*0480*/ 	.word	0x00000000
        /*0484*/ 	.short	0x010a
        /*0486*/ 	.byte	0x3f
	.zero		1


	//   ....[63]....
        /*0488*/ 	.word	0x00009710
        /*048c*/ 	.word	0x00000009
        /*0490*/ 	.word	0x00000000
        /*0494*/ 	.short	0x010a
        /*0496*/ 	.byte	0x3f
	.zero		1


	//   ....[64]....
        /*0498*/ 	.word	0x000097a0
        /*049c*/ 	.word	0x00000006
        /*04a0*/ 	.word	0x00000000
        /*04a4*/ 	.short	0x010a
        /*04a6*/ 	.byte	0x3f
	.zero		1


	//   ....[65]....
        /*04a8*/ 	.word	0x00009830
        /*04ac*/ 	.word	0x00000009
        /*04b0*/ 	.word	0x00000000
        /*04b4*/ 	.short	0x010a
        /*04b6*/ 	.byte	0x3f
	.zero		1


	//   ....[66]....
        /*04b8*/ 	.word	0x000098c0
        /*04bc*/ 	.word	0x00000006
        /*04c0*/ 	.word	0x00000000
        /*04c4*/ 	.short	0x010a
        /*04c6*/ 	.byte	0x3f
	.zero		1


	//   ....[67]....
        /*04c8*/ 	.word	0x00009950
        /*04cc*/ 	.word	0x00000009
        /*04d0*/ 	.word	0x00000000
        /*04d4*/ 	.short	0x010a
        /*04d6*/ 	.byte	0x3f
	.zero		1


	//   ....[68]....
        /*04d8*/ 	.word	0x000099e0
        /*04dc*/ 	.word	0x00000006
        /*04e0*/ 	.word	0x00000000
        /*04e4*/ 	.short	0x010a
        /*04e6*/ 	.byte	0x3f
	.zero		1


	//   ....[69]....
        /*04e8*/ 	.word	0x00009a70
        /*04ec*/ 	.word	0x00000009
        /*04f0*/ 	.word	0x00000000
        /*04f4*/ 	.short	0x010a
        /*04f6*/ 	.byte	0x3f
	.zero		1


	//   ....[70]....
        /*04f8*/ 	.word	0x00009b00
        /*04fc*/ 	.word	0x00000006
        /*0500*/ 	.word	0x00000000
        /*0504*/ 	.short	0x010a
        /*0506*/ 	.byte	0x3f
	.zero		1


	//   ....[71]....
        /*0508*/ 	.word	0x00009b90
        /*050c*/ 	.word	0x00000003
        /*0510*/ 	.word	0x00000000
        /*0514*/ 	.short	0x010a
        /*0516*/ 	.byte	0x3f
	.zero		1


	//   ....[72]....
        /*0518*/ 	.word	0x00009c00
        /*051c*/ 	.word	0x00000013
        /*0520*/ 	.word	0xfffffff8
        /*0524*/ 	.short	0x010a
        /*0526*/ 	.byte	0x3f
	.zero		1


	//   ....[73]....
        /*0528*/ 	.word	0x00009c60
        /*052c*/ 	.word	0x00000013
        /*0530*/ 	.word	0x00000000
        /*0534*/ 	.short	0x010a
        /*0536*/ 	.byte	0x3f
	.zero		1


	//   ....[74]....
        /*0538*/ 	.word	0x00009cc0
        /*053c*/ 	.word	0x00000015
        /*0540*/ 	.word	0x00000000
        /*0544*/ 	.short	0x010a
        /*0546*/ 	.byte	0x3f
	.zero		1


	//   ....[75]....
        /*0548*/ 	.word	0x00009d20
        /*054c*/ 	.word	0x00000013
        /*0550*/ 	.word	0x00000008
        /*0554*/ 	.short	0x010a
        /*0556*/ 	.byte	0x3f
	.zero		1


	//   ....[76]....
        /*0558*/ 	.word	0x00009df0
        /*055c*/ 	.word	0x00000013
        /*0560*/ 	.word	0x00000090
        /*0564*/ 	.short	0x010a
        /*0566*/ 	.byte	0x3f
	.zero		1


	//   ....[77]....
        /*0568*/ 	.word	0x00009ed0
        /*056c*/ 	.word	0x00000005
        /*0570*/ 	.word	0x00000000
        /*0574*/ 	.short	0x010a
        /*0576*/ 	.byte	0x3f
	.zero		1


	//   ....[78]....
        /*0578*/ 	.word	0x00009f20
        /*057c*/ 	.word	0x00000007
        /*0580*/ 	.word	0x00000000
        /*0584*/ 	.short	0x010a
        /*0586*/ 	.byte	0x3f
	.zero		1


	//   ....[79]....
        /*0588*/ 	.word	0x00009f70
        /*058c*/ 	.word	0x00000006
        /*0590*/ 	.word	0x00000000
        /*0594*/ 	.short	0x010a
        /*0596*/ 	.byte	0x3f
	.zero		1


	//   ....[80]....
        /*0598*/ 	.word	0x00009fc0
        /*059c*/ 	.word	0x00000009
        /*05a0*/ 	.word	0x00000000
        /*05a4*/ 	.short	0x010a
        /*05a6*/ 	.byte	0x3f
	.zero		1


	//   ....[81]....
        /*05a8*/ 	.word	0x0000a010
        /*05ac*/ 	.word	0x00000006
        /*05b0*/ 	.word	0x00000000
        /*05b4*/ 	.short	0x010a
        /*05b6*/ 	.byte	0x3f
	.zero		1


	//   ....[82]....
        /*05b8*/ 	.word	0x0000a060
        /*05bc*/ 	.word	0x00000009
        /*05c0*/ 	.word	0x00000000
        /*05c4*/ 	.short	0x010a
        /*05c6*/ 	.byte	0x3f
	.zero		1


	//   ....[83]....
        /*05c8*/ 	.word	0x0000a0b0
        /*05cc*/ 	.word	0x00000006
        /*05d0*/ 	.word	0x00000000
        /*05d4*/ 	.short	0x010a
        /*05d6*/ 	.byte	0x3f
	.zero		1


	//   ....[84]....
        /*05d8*/ 	.word	0x0000a100
        /*05dc*/ 	.word	0x00000009
        /*05e0*/ 	.word	0x00000000
        /*05e4*/ 	.short	0x010a
        /*05e6*/ 	.byte	0x3f
	.zero		1


	//   ....[85]....
        /*05e8*/ 	.word	0x0000a150
        /*05ec*/ 	.word	0x00000006
        /*05f0*/ 	.word	0x00000000
        /*05f4*/ 	.short	0x010a
        /*05f6*/ 	.byte	0x3f
	.zero		1


	//   ....[86]....
        /*05f8*/ 	.word	0x0000a1a0
        /*05fc*/ 	.word	0x00000009
        /*0600*/ 	.word	0x00000000
        /*0604*/ 	.short	0x010a
        /*0606*/ 	.byte	0x3f
	.zero		1


	//   ....[87]....
        /*0608*/ 	.word	0x0000a1f0
        /*060c*/ 	.word	0x00000006
        /*0610*/ 	.word	0x00000000
        /*0614*/ 	.short	0x010a
        /*0616*/ 	.byte	0x3f
	.zero		1


	//   ....[88]....
        /*0618*/ 	.word	0x0000a240
        /*061c*/ 	.word	0x00000009
        /*0620*/ 	.word	0x00000000
        /*0624*/ 	.short	0x010a
        /*0626*/ 	.byte	0x3f
	.zero		1


	//   ....[89]....
        /*0628*/ 	.word	0x0000a290
        /*062c*/ 	.word	0x00000006
        /*0630*/ 	.word	0x00000000
        /*0634*/ 	.short	0x010a
        /*0636*/ 	.byte	0x3f
	.zero		1


	//   ....[90]....
        /*0638*/ 	.word	0x0000a2e0
        /*063c*/ 	.word	0x00000009
        /*0640*/ 	.word	0x00000000
        /*0644*/ 	.short	0x010a
        /*0646*/ 	.byte	0x3f
	.zero		1


	//   ....[91]....
        /*0648*/ 	.word	0x0000a330
        /*064c*/ 	.word	0x00000006
        /*0650*/ 	.word	0x00000000
        /*0654*/ 	.short	0x010a
        /*0656*/ 	.byte	0x3f
	.zero		1


	//   ....[92]....
        /*0658*/ 	.word	0x0000a380
        /*065c*/ 	.word	0x00000009
        /*0660*/ 	.word	0x00000000
        /*0664*/ 	.short	0x010a
        /*0666*/ 	.byte	0x3f
	.zero		1


	//   ....[93]....
        /*0668*/ 	.word	0x0000a3d0
        /*066c*/ 	.word	0x00000006
        /*0670*/ 	.word	0x00000000
        /*0674*/ 	.short	0x010a
        /*0676*/ 	.byte	0x3f
	.zero		1


	//----- nvinfo : EIATTR_NUM_MBARRIERS
	.align		4
.L_28:
        /*0678*/ 	.byte	0x03, 0x38
        /*067a*/ 	.short	0x002a


	//----- nvinfo : EIATTR_EXIT_INSTR_OFFSETS
	.align		4
        /*067c*/ 	.byte	0x04, 0x1c
        /*067e*/ 	.short	(.L_30 - .L_29)


	//   ....[0]....
.L_29:
        /*0680*/ 	.word	0x00001590


	//   ....[1]....
        /*0684*/ 	.word	0x000015f0


	//   ....[2]....
        /*0688*/ 	.word	0x00008310


	//   ....[3]....
        /*068c*/ 	.word	0x00008340


	//   ....[4]....
        /*0690*/ 	.word	0x00009be0


	//----- nvinfo : EIATTR_MAX_THREADS
	.align		4
.L_30:
        /*0694*/ 	.byte	0x04, 0x05
        /*0696*/ 	.short	(.L_32 - .L_31)
.L_31:
        /*0698*/ 	.word	0x00000180
        /*069c*/ 	.word	0x00000001
        /*06a0*/ 	.word	0x00000001


	//----- nvinfo : EIATTR_CRS_STACK_SIZE
	.align		4
.L_32:
        /*06a4*/ 	.byte	0x04, 0x1e
        /*06a6*/ 	.short	(.L_34 - .L_33)
.L_33:
        /*06a8*/ 	.word	0x00000000


	//----- nvinfo : EIATTR_CBANK_PARAM_SIZE
	.align		4
.L_34:
        /*06ac*/ 	.byte	0x03, 0x19
        /*06ae*/ 	.short	0x0470


	//----- nvinfo : EIATTR_PARAM_CBANK
	.align		4
        /*06b0*/ 	.byte	0x04, 0x0a
        /*06b2*/ 	.short	(.L_36 - .L_35)
	.align		4
.L_35:
        /*06b4*/ 	.word	index@(.nv.constant0._ZN7cutlass13device_kernelINS_4gemm6kernel13GemmUniversalIN4cute5tupleIJiiiiEEENS1_10collective13CollectiveMmaINS1_37MainloopSm90TmaGmmaWarpSpecializedFP8ILi18ENS5_IJNS4_1CILi2EEESB_NSA_ILi1EEEEEENS1_32KernelTmaWarpSpecializedPingpongEEENS5_IJNSA_ILi64EEENSA_ILi128EEESG_EEENS_12float_e4m3_tENS5_IJlSC_lEEESJ_SK_NS4_8TiledMMAINS4_8MMA_AtomIJNS4_4SM904GMMA31MMA_64x128x32_F32E4M3E4M3_SS_TNILNSO_7ScaleInE1ELSQ_1EEEEEENS4_6LayoutINS5_IJSC_SC_SC_EEENS5_IJNSA_ILi0EEESV_SV_EEEEENS5_IJNS4_10UnderscoreESY_SY_EEEEENS4_23SM90_TMA_LOAD_MULTICASTENS4_14ComposedLayoutINS4_7SwizzleILi2ELi4ELi3EEENS4_18smem_ptr_flag_bitsILi8EEENST_INS5_IJNSA_ILi8EEESG_EEENS5_IJSG_SC_EEEEEEEvNS4_8identityES11_S1B_vS1C_EENS_8epilogue10collective6detail29Sm90TmaWarpSpecializedAdapterINS1F_15DefaultEpilogueISJ_SK_SK_NS1E_6thread17LinearCombinationISJ_Li1EffLNS1J_9ScaleType4KindE0ELNS_15FloatRoundStyleE2ESJ_EENS1_15EpilogueDefaultEEEEEvvEEEEvNT_6ParamsE)
        /*06b8*/ 	.short	0x0210
        /*06ba*/ 	.short	0x0470


	//----- nvinfo : EIATTR_SW_WAR
	.align		4
.L_36:
        /*06bc*/ 	.byte	0x04, 0x36
        /*06be*/ 	.short	(.L_38 - .L_37)
.L_37:
        /*06c0*/ 	.word	0x00000008
.L_38:


//--------------------- .nv.callgraph             --------------------------
	.section	.nv.callgraph,"",@"SHT_CUDA_CALLGRAPH"
	.align	4
	.sectionentsize	8
	.align		4
        /*0000*/ 	.word	0x00000000
	.align		4
        /*0004*/ 	.word	0xffffffff
	.align		4
        /*0008*/ 	.word	0x00000000
	.align		4
        /*000c*/ 	.word	0xfffffffe
	.align		4
        /*0010*/ 	.word	0x00000000
	.align		4
        /*0014*/ 	.word	0xfffffffd
	.align		4
        /*0018*/ 	.word	0x00000000
	.align		4
        /*001c*/ 	.word	0xfffffffc


//--------------------- .nv.constant4             --------------------------
	.section	.nv.constant4,"a",@progbits
	.align	8
	.align		8
.nv.constant4:
        /*0000*/ 	.dword	_ZN39_INTERNAL_d475360d_4_k_cu_d6975695_33244cuda3std3__45__cpo5beginE
	.align		8
        /*0008*/ 	.dword	_ZN39_INTERNAL_d475360d_4_k_cu_d6975695_33244cuda3std3__45__cpo3endE
	.align		8
        /*0010*/ 	.dword	_ZN39_INTERNAL_d475360d_4_k_cu_d6975695_33244cuda3std3__45__cpo6cbeginE
	.align		8
        /*0018*/ 	.dword	_ZN39_INTERNAL_d475360d_4_k_cu_d6975695_33244cuda3std3__45__cpo4cendE
	.align		8
        /*0020*/ 	.dword	_ZN39_INTERNAL_d475360d_4_k_cu_d6975695_33244cuda3std3__441_GLOBAL__N__d475360d_4_k_cu_d6975695_33246ignoreE
	.align		8
        /*0028*/ 	.dword	_ZN39_INTERNAL_d475360d_4_k_cu_d6975695_33244cuda3std3__419piecewise_constructE
	.align		8
        /*0030*/ 	.dword	_ZN39_INTERNAL_d475360d_4_k_cu_d6975695_33244cuda3std3__48in_placeE
	.align		8
        /*0038*/ 	.dword	_ZN39_INTERNAL_d475360d_4_k_cu_d6975695_33244cuda3std6ranges3__45__cpo4swapE
	.align		8
        /*0040*/ 	.dword	_ZN39_INTERNAL_d475360d_4_k_cu_d6975695_33244cuda3std6ranges3__45__cpo9iter_moveE
	.align		8
        /*0048*/ 	.dword	_ZN39_INTERNAL_d475360d_4_k_cu_d6975695_33244cute7productE
	.align		8
        /*0050*/ 	.dword	_ZN39_INTERNAL_d475360d_4_k_cu_d6975695_33244cute1_E


//--------------------- .text._ZN7cutlass13device_kernelINS_4gemm6kernel13GemmUniversalIN4cute5tupleIJiiiiEEENS1_10collective13CollectiveMmaINS1_37MainloopSm90TmaGmmaWarpSpecializedFP8ILi18ENS5_IJNS4_1CILi2EEESB_NSA_ILi1EEEEEENS1_32KernelTmaWarpSpecializedPingpongEEENS5_IJNSA_ILi64EEENSA_ILi128EEESG_EEENS_12float_e4m3_tENS5_IJlSC_lEEESJ_SK_NS4_8TiledMMAINS4_8MMA_AtomIJNS4_4SM904GMMA31MMA_64x128x32_F32E4M3E4M3_SS_TNILNSO_7ScaleInE1ELSQ_1EEEEEENS4_6LayoutINS5_IJSC_SC_SC_EEENS5_IJNSA_ILi0EEESV_SV_EEEEENS5_IJNS4_10UnderscoreESY_SY_EEEEENS4_23SM90_TMA_LOAD_MULTICASTENS4_14ComposedLayoutINS4_7SwizzleILi2ELi4ELi3EEENS4_18smem_ptr_flag_bitsILi8EEENST_INS5_IJNSA_ILi8EEESG_EEENS5_IJSG_SC_EEEEEEEvNS4_8identityES11_S1B_vS1C_EENS_8epilogue10collective6detail29Sm90TmaWarpSpecializedAdapterINS1F_15DefaultEpilogueISJ_SK_SK_NS1E_6thread17LinearCombinationISJ_Li1EffLNS1J_9ScaleType4KindE0ELNS_15FloatRoundStyleE2ESJ_EENS1_15EpilogueDefaultEEEEEvvEEEEvNT_6ParamsE --------------------------
	.section	.text._ZN7cutlass13device_kernelINS_4gemm6kernel13GemmUniversalIN4cute5tupleIJiiiiEEENS1_10collective13CollectiveMmaINS1_37MainloopSm90TmaGmmaWarpSpecializedFP8ILi18ENS5_IJNS4_1CILi2EEESB_NSA_ILi1EEEEEENS1_32KernelTmaWarpSpecializedPingpongEEENS5_IJNSA_ILi64EEENSA_ILi128EEESG_EEENS_12float_e4m3_tENS5_IJlSC_lEEESJ_SK_NS4_8TiledMMAINS4_8MMA_AtomIJNS4_4SM904GMMA31MMA_64x128x32_F32E4M3E4M3_SS_TNILNSO_7ScaleInE1ELSQ_1EEEEEENS4_6LayoutINS5_IJSC_SC_SC_EEENS5_IJNSA_ILi0EEESV_SV_EEEEENS5_IJNS4_10UnderscoreESY_SY_EEEEENS4_23SM90_TMA_LOAD_MULTICASTENS4_14ComposedLayoutINS4_7SwizzleILi2ELi4ELi3EEENS4_18smem_ptr_flag_bitsILi8EEENST_INS5_IJNSA_ILi8EEESG_EEENS5_IJSG_SC_EEEEEEEvNS4_8identityES11_S1B_vS1C_EENS_8epilogue10collective6detail29Sm90TmaWarpSpecializedAdapterINS1F_15DefaultEpilogueISJ_SK_SK_NS1E_6thread17LinearCombinationISJ_Li1EffLNS1J_9ScaleType4KindE0ELNS_15FloatRoundStyleE2ESJ_EENS1_15EpilogueDefaultEEEEEvvEEEEvNT_6ParamsE,"ax",@progbits
	.align	128
.text._ZN7cutlass13device_kernelINS_4gemm6kernel13GemmUniversalIN4cute5tupleIJiiiiEEENS1_10collective13CollectiveMmaINS1_37MainloopSm90TmaGmmaWarpSpecializedFP8ILi18ENS5_IJNS4_1CILi2EEESB_NSA_ILi1EEEEEENS1_32KernelTmaWarpSpecializedPingpongEEENS5_IJNSA_ILi64EEENSA_ILi128EEESG_EEENS_12float_e4m3_tENS5_IJlSC_lEEESJ_SK_NS4_8TiledMMAINS4_8MMA_AtomIJNS4_4SM904GMMA31MMA_64x128x32_F32E4M3E4M3_SS_TNILNSO_7ScaleInE1ELSQ_1EEEEEENS4_6LayoutINS5_IJSC_SC_SC_EEENS5_IJNSA_ILi0EEESV_SV_EEEEENS5_IJNS4_10UnderscoreESY_SY_EEEEENS4_23SM90_TMA_LOAD_MULTICASTENS4_14ComposedLayoutINS4_7SwizzleILi2ELi4ELi3EEENS4_18smem_ptr_flag_bitsILi8EEENST_INS5_IJNSA_ILi8EEESG_EEENS5_IJSG_SC_EEEEEEEvNS4_8identityES11_S1B_vS1C_EENS_8epilogue10collective6detail29Sm90TmaWarpSpecializedAdapterINS1F_15DefaultEpilogueISJ_SK_SK_NS1E_6thread17LinearCombinationISJ_Li1EffLNS1J_9ScaleType4KindE0ELNS_15FloatRoundStyleE2ESJ_EENS1_15EpilogueDefaultEEEEEvvEEEEvNT_6ParamsE:
        .type           _ZN7cutlass13device_kernelINS_4gemm6kernel13GemmUniversalIN4cute5tupleIJiiiiEEENS1_10collective13CollectiveMmaINS1_37MainloopSm90TmaGmmaWarpSpecializedFP8ILi18ENS5_IJNS4_1CILi2EEESB_NSA_ILi1EEEEEENS1_32KernelTmaWarpSpecializedPingpongEEENS5_IJNSA_ILi64EEENSA_ILi128EEESG_EEENS_12float_e4m3_tENS5_IJlSC_lEEESJ_SK_NS4_8TiledMMAINS4_8MMA_AtomIJNS4_4SM904GMMA31MMA_64x128x32_F32E4M3E4M3_SS_TNILNSO_7ScaleInE1ELSQ_1EEEEEENS4_6LayoutINS5_IJSC_SC_SC_EEENS5_IJNSA_ILi0EEESV_SV_EEEEENS5_IJNS4_10UnderscoreESY_SY_EEEEENS4_23SM90_TMA_LOAD_MULTICASTENS4_14ComposedLayoutINS4_7SwizzleILi2ELi4ELi3EEENS4_18smem_ptr_flag_bitsILi8EEENST_INS5_IJNSA_ILi8EEESG_EEENS5_IJSG_SC_EEEEEEEvNS4_8identityES11_S1B_vS1C_EENS_8epilogue10collective6detail29Sm90TmaWarpSpecializedAdapterINS1F_15DefaultEpilogueISJ_SK_SK_NS1E_6thread17LinearCombinationISJ_Li1EffLNS1J_9ScaleType4KindE0ELNS_15FloatRoundStyleE2ESJ_EENS1_15EpilogueDefaultEEEEEvvEEEEvNT_6ParamsE,@function
        .size           _ZN7cutlass13device_kernelINS_4gemm6kernel13GemmUniversalIN4cute5tupleIJiiiiEEENS1_10collective13CollectiveMmaINS1_37MainloopSm90TmaGmmaWarpSpecializedFP8ILi18ENS5_IJNS4_1CILi2EEESB_NSA_ILi1EEEEEENS1_32KernelTmaWarpSpecializedPingpongEEENS5_IJNSA_ILi64EEENSA_ILi128EEESG_EEENS_12float_e4m3_tENS5_IJlSC_lEEESJ_SK_NS4_8TiledMMAINS4_8MMA_AtomIJNS4_4SM904GMMA31MMA_64x128x32_F32E4M3E4M3_SS_TNILNSO_7ScaleInE1ELSQ_1EEEEEENS4_6LayoutINS5_IJSC_SC_SC_EEENS5_IJNSA_ILi0EEESV_SV_EEEEENS5_IJNS4_10UnderscoreESY_SY_EEEEENS4_23SM90_TMA_LOAD_MULTICASTENS4_14ComposedLayoutINS4_7SwizzleILi2ELi4ELi3EEENS4_18smem_ptr_flag_bitsILi8EEENST_INS5_IJNSA_ILi8EEESG_EEENS5_IJSG_SC_EEEEEEEvNS4_8identityES11_S1B_vS1C_EENS_8epilogue10collective6detail29Sm90TmaWarpSpecializedAdapterINS1F_15DefaultEpilogueISJ_SK_SK_NS1E_6thread17LinearCombinationISJ_Li1EffLNS1J_9ScaleType4KindE0ELNS_15FloatRoundStyleE2ESJ_EENS1_15EpilogueDefaultEEEEEvvEEEEvNT_6ParamsE,(.L_x_237 - _ZN7cutlass13device_kernelINS_4gemm6kernel13GemmUniversalIN4cute5tupleIJiiiiEEENS1_10collective13CollectiveMmaINS1_37MainloopSm90TmaGmmaWarpSpecializedFP8ILi18ENS5_IJNS4_1CILi2EEESB_NSA_ILi1EEEEEENS1_32KernelTmaWarpSpecializedPingpongEEENS5_IJNSA_ILi64EEENSA_ILi128EEESG_EEENS_12float_e4m3_tENS5_IJlSC_lEEESJ_SK_NS4_8TiledMMAINS4_8MMA_AtomIJNS4_4SM904GMMA31MMA_64x128x32_F32E4M3E4M3_SS_TNILNSO_7ScaleInE1ELSQ_1EEEEEENS4_6LayoutINS5_IJSC_SC_SC_EEENS5_IJNSA_ILi0EEESV_SV_EEEEENS5_IJNS4_10UnderscoreESY_SY_EEEEENS4_23SM90_TMA_LOAD_MULTICASTENS4_14ComposedLayoutINS4_7SwizzleILi2ELi4ELi3EEENS4_18smem_ptr_flag_bitsILi8EEENST_INS5_IJNSA_ILi8EEESG_EEENS5_IJSG_SC_EEEEEEEvNS4_8identityES11_S1B_vS1C_EENS_8epilogue10collective6detail29Sm90TmaWarpSpecializedAdapterINS1F_15DefaultEpilogueISJ_SK_SK_NS1E_6thread17LinearCombinationISJ_Li1EffLNS1J_9ScaleType4KindE0ELNS_15FloatRoundStyleE2ESJ_EENS1_15EpilogueDefaultEEEEEvvEEEEvNT_6ParamsE)
        .other          _ZN7cutlass13device_kernelINS_4gemm6kernel13GemmUniversalIN4cute5tupleIJiiiiEEENS1_10collective13CollectiveMmaINS1_37MainloopSm90TmaGmmaWarpSpecializedFP8ILi18ENS5_IJNS4_1CILi2EEESB_NSA_ILi1EEEEEENS1_32KernelTmaWarpSpecializedPingpongEEENS5_IJNSA_ILi64EEENSA_ILi128EEESG_EEENS_12float_e4m3_tENS5_IJlSC_lEEESJ_SK_NS4_8TiledMMAINS4_8MMA_AtomIJNS4_4SM904GMMA31MMA_64x128x32_F32E4M3E4M3_SS_TNILNSO_7ScaleInE1ELSQ_1EEEEEENS4_6LayoutINS5_IJSC_SC_SC_EEENS5_IJNSA_ILi0EEESV_SV_EEEEENS5_IJNS4_10UnderscoreESY_SY_EEEEENS4_23SM90_TMA_LOAD_MULTICASTENS4_14ComposedLayoutINS4_7SwizzleILi2ELi4ELi3EEENS4_18smem_ptr_flag_bitsILi8EEENST_INS5_IJNSA_ILi8EEESG_EEENS5_IJSG_SC_EEEEEEEvNS4_8identityES11_S1B_vS1C_EENS_8epilogue10collective6detail29Sm90TmaWarpSpecializedAdapterINS1F_15DefaultEpilogueISJ_SK_SK_NS1E_6thread17LinearCombinationISJ_Li1EffLNS1J_9ScaleType4KindE0ELNS_15FloatRoundStyleE2ESJ_EENS1_15EpilogueDefaultEEEEEvvEEEEvNT_6ParamsE,@"STO_CUDA_ENTRY STV_DEFAULT"
_ZN7cutlass13device_kernelINS_4gemm6kernel13GemmUniversalIN4cute5tupleIJiiiiEEENS1_10collective13CollectiveMmaINS1_37MainloopSm90TmaGmmaWarpSpecializedFP8ILi18ENS5_IJNS4_1CILi2EEESB_NSA_ILi1EEEEEENS1_32KernelTmaWarpSpecializedPingpongEEENS5_IJNSA_ILi64EEENSA_ILi128EEESG_EEENS_12float_e4m3_tENS5_IJlSC_lEEESJ_SK_NS4_8TiledMMAINS4_8MMA_AtomIJNS4_4SM904GMMA31MMA_64x128x32_F32E4M3E4M3_SS_TNILNSO_7ScaleInE1ELSQ_1EEEEEENS4_6LayoutINS5_IJSC_SC_SC_EEENS5_IJNSA_ILi0EEESV_SV_EEEEENS5_IJNS4_10UnderscoreESY_SY_EEEEENS4_23SM90_TMA_LOAD_MULTICASTENS4_14ComposedLayoutINS4_7SwizzleILi2ELi4ELi3EEENS4_18smem_ptr_flag_bitsILi8EEENST_INS5_IJNSA_ILi8EEESG_EEENS5_IJSG_SC_EEEEEEEvNS4_8identityES11_S1B_vS1C_EENS_8epilogue10collective6detail29Sm90TmaWarpSpecializedAdapterINS1F_15DefaultEpilogueISJ_SK_SK_NS1E_6thread17LinearCombinationISJ_Li1EffLNS1J_9ScaleType4KindE0ELNS_15FloatRoundStyleE2ESJ_EENS1_15EpilogueDefaultEEEEEvvEEEEvNT_6ParamsE:
[----:B------:R-:W-:Y:S01]  /*0000*/  LDC R1, c[0x0][0x28] ;  /* 0x00000a00ff017b82 */ /* 0x000fe20000000800 */
[----:B------:R-:W0:Y:S01]  /*0010*/  S2R R11, SR_TID.X ;  /* 0x00000000000b7919 */ /* 0x000e220000002100 */
[----:B------:R-:W-:Y:S01]  /*0020*/  ELECT P0, URZ, PT ;  /* 0x00000000003f782f */ /* 0x000fe20003800000 */
[----:B------:R-:W-:Y:S01]  /*0030*/  BSSY B0, `(.L_x_0) ;  /* 0x000000f000007945 */ /* 0x000fe20003800000 */
[--C-:B0-----:R-:W-:Y:S02]  /*0040*/  SHF.R.U32.HI R0, RZ, 0x5, R11.reuse ;  /* 0x00000005ff007819 */ /* 0x101fe4000001160b */
[----:B------:R-:W-:-:S03]  /*0050*/  SHF.R.U32.HI R5, RZ, 0x7, R11 ;  /* 0x00000007ff057819 */ /* 0x000fc6000001160b */
[----:B------:R-:W0:Y:S04]  /*0060*/  SHFL.IDX PT, R2, R0, RZ, 0x1f ;  /* 0x00001fff00027589 */ /* 0x000e2800000e0000 */
[----:B------:R1:W2:Y:S01]  /*0070*/  SHFL.IDX PT, R6, R5, RZ, 0x1f ;  /* 0x00001fff05067589 */ /* 0x0002a200000e0000 */
[----:B0-----:R-:W-:-:S13]  /*0080*/  ISETP.NE.OR P0, PT, R2, RZ, !P0 ;  /* 0x000000ff0200720c */ /* 0x001fda0004705670 */
[----:B-12---:R-:W-:Y:S05]  /*0090*/  @P0 BRA `(.L_x_1) ;  /* 0x0000000000200947 */ /* 0x006fea0003800000 */
[----:B------:R-:W-:Y:S02]  /*00a0*/  ULDC.64 UR4, c[0x0][0x198] ;  /* 0x0000660000047ab9 */ /* 0x000fe40000000a00 */
[----:B------:R-:W-:Y:S02]  /*00b0*/  UIADD3 UR6, UP0, UR4, 0xf0, URZ ;  /* 0x000000f004067890 */ /* 0x000fe4000ff1e03f */
[----:B------:R-:W-:Y:S02]  /*00c0*/  UIADD3 UR4, UP1, UR4, 0x1f0, URZ ;  /* 0x000001f004047890 */ /* 0x000fe4000ff3e03f */
[----:B------:R-:W-:Y:S02]  /*00d0*/  UIADD3.X UR7, URZ, UR5, URZ, UP0, !UPT ;  /* 0x000000053f077290 */ /* 0x000fe400087fe43f */
[----:B------:R-:W-:-:S07]  /*00e0*/  UIADD3.X UR5, URZ, UR5, URZ, UP1, !UPT ;  /* 0x000000053f057290 */ /* 0x000fce0008ffe43f */
[----:B------:R0:W-:Y:S02]  /*00f0*/  UTMACCTL.PF [UR6] ;  /* 0x00000000060079b9 */ /* 0x0001e40008040000 */
[----:B------:R0:W-:Y:S02]  /*0100*/  UTMACCTL.PF [UR4] ;  /* 0x00000000040079b9 */ /* 0x0001e40008040000 */
[----:B0-----:R-:W-:Y:S01]  /*0110*/  NOP ;  /* 0x0000000000007918 */ /* 0x001fe20000000000 */
.L_x_1:
[----:B------:R-:W-:Y:S05]  /*0120*/  BSYNC B0 ;  /* 0x0000000000007941 */ /* 0x000fea0003800000 */
.L_x_0:
[----:B------:R-:W0:Y:S02]  /*0130*/  SHFL.IDX PT, R7, R0, RZ, 0x1f ;  /* 0x00001fff00077589 */ /* 0x000e2400000e0000 */
[----:B0-----:R-:W-:-:S13]  /*0140*/  ISETP.NE.AND P0, PT, R7, RZ, PT ;  /* 0x000000ff0700720c */ /* 0x001fda0003f05270 */
[----:B------:R-:W-:Y:S05]  /*0150*/  @P0 BRA `(.L_x_2) ;  /* 0x0000000000d40947 */ /* 0x000fea0003800000 */
[----:B------:R-:W-:Y:S01]  /*0160*/  ELECT P0, URZ, PT ;  /* 0x00000000003f782f */ /* 0x000fe20003800000 */
[----:B------:R-:W-:-:S12]  /*0170*/  BSSY B0, `(.L_x_2) ;  /* 0x0000033000007945 */ /* 0x000fd80003800000 */
[----:B------:R-:W-:Y:S05]  /*0180*/  @!P0 BRA `(.L_x_3) ;  /* 0x0000000000c48947 */ /* 0x000fea0003800000 */
[----:B------:R-:W0:Y:S01]  /*0190*/  S2UR UR8, SR_CgaCtaId ;  /* 0x00000000000879c3 */ /* 0x000e220000008800 */
[----:B------:R-:W-:Y:S01]  /*01a0*/  UMOV UR4, 0x400 ;  /* 0x0000040000047882 */ /* 0x000fe20000000000 */
[----:B------:R-:W-:Y:S01]  /*01b0*/  UMOV UR5, 0x1 ;  /* 0x0000000100057882 */ /* 0x000fe20000000000 */
[----:B------:R-:W-:Y:S02]  /*01c0*/  UMOV UR6, 0x3 ;  /* 0x0000000300067882 */ /* 0x000fe40000000000 */
[----:B------:R-:W-:-:S04]  /*01d0*/  UIADD3 UR6, -UR6, 0x100000, URZ ;  /* 0x0010000006067890 */ /* 0x000fc8000fffe13f */
[----:B------:R-:W-:Y:S02]  /*01e0*/  USHF.L.U32 UR7, UR6, 0xb, URZ ;  /* 0x0000000b06077899 */ /* 0x000fe4000800063f */
[----:B------:R-:W-:Y:S02]  /*01f0*/  USHF.L.U32 UR6, UR6, 0x1, URZ ;  /* 0x0000000106067899 */ /* 0x000fe4000800063f */
[----:B0-----:R-:W-:Y:S02]  /*0200*/  ULEA UR8, UR8, UR4, 0x18 ;  /* 0x0000000408087291 */ /* 0x001fe4000f8ec03f */
[----:B------:R-:W-:-:S04]  /*0210*/  UIADD3 UR4, -UR5, 0x100000, URZ ;  /* 0x0010000005047890 */ /* 0x000fc8000fffe13f */
[----:B------:R-:W-:Y:S02]  /*0220*/  USHF.L.U32 UR5, UR4, 0xb, URZ ;  /* 0x0000000b04057899 */ /* 0x000fe4000800063f */
[----:B------:R-:W-:Y:S01]  /*0230*/  USHF.L.U32 UR4, UR4, 0x1, URZ ;  /* 0x0000000104047899 */ /* 0x000fe2000800063f */
[----:B------:R-:W0:Y:S11]  /*0240*/  FENCE.VIEW.ASYNC.S ;  /* 0x00000000000073c6 */ /* 0x000e360000000000 */
[----:B0-----:R0:W1:Y:S01]  /*0250*/  SYNCS.EXCH.64 URZ, [UR8], UR4 ;  /* 0x00000004083f75b2 */ /* 0x0010620008000100 */
[----:B------:R0:W2:Y:S01]  /*0260*/  SYNCS.EXCH.64 URZ, [UR8+0x90], UR6 ;  /* 0x00009006083f75b2 */ /* 0x0000a20008000100 */
[----:B------:R0:W3:Y:S01]  /*0270*/  SYNCS.EXCH.64 URZ, [UR8+0x8], UR4 ;  /* 0x00000804083f75b2 */ /* 0x0000e20008000100 */
[----:B------:R0:W4:Y:S01]  /*0280*/  SYNCS.EXCH.64 URZ, [UR8+0x98], UR6 ;  /* 0x00009806083f75b2 */ /* 0x0001220008000100 */
[----:B------:R0:W0:Y:S01]  /*0290*/  SYNCS.EXCH.64 URZ, [UR8+0x10], UR4 ;  /* 0x00001004083f75b2 */ /* 0x0000220008000100 */
        /* <DEDUP_REMOVED lines=31> */
[----:B-1234-:R-:W-:Y:S01]  /*0490*/  NOP ;  /* 0x0000000000007918 */ /* 0x01efe20000000000 */
.L_x_3:
[----:B0-----:R-:W-:Y:S05]  /*04a0*/  BSYNC B0 ;  /* 0x0000000000007941 */ /* 0x001fea0003800000 */
.L_x_2:
[----:B------:R-:W0:Y:S01]  /*04b0*/  SHFL.IDX PT, R3, R0, RZ, 0x1f ;  /* 0x00001fff00037589 */ /* 0x000e2200000e0000 */
[----:B------:R-:W-:Y:S01]  /*04c0*/  SHF.R.S32.HI R4, RZ, 0x1f, R11 ;  /* 0x0000001fff047819 */ /* 0x000fe2000001140b */
[----:B------:R-:W1:Y:S01]  /*04d0*/  S2UR UR12, SR_CTAID.X ;  /* 0x00000000000c79c3 */ /* 0x000e620000002500 */
[----:B------:R-:W-:Y:S01]  /*04e0*/  ELECT P0, URZ, PT ;  /* 0x00000000003f782f */ /* 0x000fe20003800000 */
[----:B------:R2:W3:Y:S01]  /*04f0*/  SHFL.IDX PT, R8, R0, RZ, 0x1f ;  /* 0x00001fff00087589 */ /* 0x0004e200000e0000 */
[----:B------:R-:W-:Y:S02]  /*0500*/  LEA.HI R4, R4, R11, RZ, 0x7 ;  /* 0x0000000b04047211 */ /* 0x000fe400078f38ff */
[----:B------:R-:W-:Y:S01]  /*0510*/  ELECT P1, URZ, PT ;  /* 0x00000000003f782f */ /* 0x000fe20003820000 */
[----:B------:R-:W-:Y:S01]  /*0520*/  NOP ;  /* 0x0000000000007918 */ /* 0x000fe20000000000 */
[----:B------:R-:W4:Y:S01]  /*0530*/  S2R R16, SR_CTAID.Y ;  /* 0x0000000000107919 */ /* 0x000f220000002600 */
[----:B------:R-:W-:Y:S01]  /*0540*/  LOP3.LUT R4, R4, 0xffffff80, RZ, 0xc0, !PT ;  /* 0xffffff8004047812 */ /* 0x000fe200078ec0ff */
[----:B------:R-:W-:Y:S01]  /*0550*/  ULDC UR4, c[0x0][0x150] ;  /* 0x0000540000047ab9 */ /* 0x000fe20000000800 */
[----:B------:R-:W5:Y:S01]  /*0560*/  LDC R12, c[0x0][0x144] ;  /* 0x00005100ff0c7b82 */ /* 0x000f620000000800 */
[----:B------:R3:W5:Y:S01]  /*0570*/  SHFL.IDX PT, R14, R5, RZ, 0x1f ;  /* 0x00001fff050e7589 */ /* 0x00076200000e0000 */
[----:B------:R-:W-:Y:S01]  /*0580*/  UMOV UR11, 0x80 ;  /* 0x00000080000b7882 */ /* 0x000fe20000000000 */
[----:B------:R-:W-:Y:S01]  /*0590*/  IMAD.IADD R10, R11, 0x1, -R4 ;  /* 0x000000010b0a7824 */ /* 0x000fe200078e0a04 */
[----:B------:R-:W-:Y:S01]  /*05a0*/  NOP ;  /* 0x0000000000007918 */ /* 0x000fe20000000000 */
[C---:B------:R-:W-:Y:S01]  /*05b0*/  VIADD R38, R6.reuse, 0xffffffff ;  /* 0xffffffff06267836 */ /* 0x040fe20000000000 */
[----:B------:R-:W-:-:S02]  /*05c0*/  ISETP.NE.AND P4, PT, R6, RZ, PT ;  /* 0x000000ff0600720c */ /* 0x000fc40003f85270 */
[----:B------:R-:W-:Y:S01]  /*05d0*/  SHF.R.S32.HI R19, RZ, 0x1f, R10 ;  /* 0x0000001fff137819 */ /* 0x000fe2000001140a */
[----:B------:R-:W5:Y:S01]  /*05e0*/  LDC R13, c[0x0][0x140] ;  /* 0x00005000ff0d7b82 */ /* 0x000f620000000800 */
[----:B------:R-:W-:Y:S02]  /*05f0*/  ISETP.GE.U32.AND P6, PT, R38, 0x2, PT ;  /* 0x000000022600780c */ /* 0x000fe40003fc6070 */
[----:B0-----:R-:W-:Y:S02]  /*0600*/  ISETP.NE.OR P0, PT, R3, RZ, !P0 ;  /* 0x000000ff0300720c */ /* 0x001fe40004705670 */
[----:B------:R-:W-:Y:S02]  /*0610*/  LEA.HI R3, R19, R10, RZ, 0x3 ;  /* 0x0000000a13037211 */ /* 0x000fe400078f18ff */
[----:B-1----:R-:W-:Y:S01]  /*0620*/  I2FP.F32.U32 R4, UR12 ;  /* 0x0000000c00047c45 */ /* 0x002fe20008201000 */
[----:B------:R-:W0:Y:S01]  /*0630*/  LDC R27, c[0x0][0x148] ;  /* 0x00005200ff1b7b82 */ /* 0x000e220000000800 */
[----:B--2---:R-:W-:-:S02]  /*0640*/  SHF.R.S32.HI R0, RZ, 0x3, R3 ;  /* 0x00000003ff007819 */ /* 0x004fc40000011403 */
[----:B---3--:R-:W-:Y:S01]  /*0650*/  ISETP.NE.OR P1, PT, R8, RZ, !P1 ;  /* 0x000000ff0800720c */ /* 0x008fe20004f25670 */
[----:B------:R-:W-:Y:S01]  /*0660*/  FMUL R9, R4, UR4 ;  /* 0x0000000404097c20 */ /* 0x000fe20008400000 */
[----:B------:R-:W-:Y:S01]  /*0670*/  SHF.R.S32.HI R3, RZ, 0x1f, R3 ;  /* 0x0000001fff037819 */ /* 0x000fe20000011403 */
[----:B------:R-:W-:Y:S01]  /*0680*/  ULDC UR4, c[0x0][0x154] ;  /* 0x0000550000047ab9 */ /* 0x000fe20000000800 */
[----:B------:R-:W-:Y:S01]  /*0690*/  SHF.R.S32.HI R8, RZ, 0x1f, R7 ;  /* 0x0000001fff087819 */ /* 0x000fe20000011407 */
[----:B------:R-:W-:Y:S01]  /*06a0*/  VOTEU.ALL UP1, P0 ;  /* 0x00000000003f7886 */ /* 0x000fe20000020000 */
[----:B------:R-:W-:Y:S01]  /*06b0*/  LEA.HI R4, R3, R0, RZ, 0x2 ;  /* 0x0000000003047211 */ /* 0x000fe200078f10ff */
[----:B------:R-:W1:Y:S01]  /*06c0*/  F2I.U32.TRUNC.NTZ R9, R9 ;  /* 0x0000000900097305 */ /* 0x000e62000020f000 */
[----:B------:R-:W-:Y:S01]  /*06d0*/  LEA.HI R8, R8, R7, RZ, 0x2 ;  /* 0x0000000708087211 */ /* 0x000fe200078f10ff */
[----:B------:R-:W-:Y:S01]  /*06e0*/  VOTEU.ALL UP0, P0 ;  /* 0x00000000003f7886 */ /* 0x000fe20000000000 */
[----:B------:R-:W-:Y:S01]  /*06f0*/  SHF.R.S32.HI R3, RZ, 0x1f, R2 ;  /* 0x0000001fff037819 */ /* 0x000fe20000011402 */
[----:B------:R-:W2:Y:S01]  /*0700*/  @!UP1 S2UR UR7, SR_CgaCtaId ;  /* 0x00000000000799c3 */ /* 0x000ea20000008800 */
[----:B------:R-:W-:Y:S01]  /*0710*/  LOP3.LUT R5, R4, 0xfffffffc, RZ, 0xc0, !PT ;  /* 0xfffffffc04057812 */ /* 0x000fe200078ec0ff */
[----:B------:R-:W-:Y:S01]  /*0720*/  VOTEU.ALL UP2, P1 ;  /* 0x00000000003f7886 */ /* 0x000fe20000840000 */
[----:B------:R-:W-:Y:S01]  /*0730*/  LOP3.LUT R8, R8, 0x3ffffffc, RZ, 0xc0, !PT ;  /* 0x3ffffffc08087812 */ /* 0x000fe200078ec0ff */
[----:B------:R-:W-:Y:S01]  /*0740*/  @!UP1 UMOV UR6, 0x400 ;  /* 0x0000040000069882 */ /* 0x000fe20000000000 */
[----:B------:R-:W-:Y:S01]  /*0750*/  LEA.HI R3, R3, R2, RZ, 0x2 ;  /* 0x0000000203037211 */ /* 0x000fe200078f10ff */
[----:B------:R-:W-:Y:S01]  /*0760*/  IMAD.IADD R5, R0, 0x1, -R5 ;  /* 0x0000000100057824 */ /* 0x000fe200078e0a05 */
[----:B------:R-:W-:Y:S01]  /*0770*/  @!UP2 UMOV UR9, 0x400 ;  /* 0x000004000009a882 */ /* 0x000fe20000000000 */
[----:B------:R-:W-:Y:S01]  /*0780*/  IMAD.IADD R8, R7, 0x1, -R8 ;  /* 0x0000000107087824 */ /* 0x000fe200078e0a08 */
[----:B------:R-:W-:Y:S01]  /*0790*/  LOP3.LUT R3, R3, 0xfffffffc, RZ, 0xc0, !PT ;  /* 0xfffffffc03037812 */ /* 0x000fe200078ec0ff */
[----:B------:R-:W3:Y:S01]  /*07a0*/  @!UP2 S2UR UR10, SR_CgaCtaId ;  /* 0x00000000000aa9c3 */ /* 0x000ee20000008800 */
[----:B-1----:R-:W-:Y:S01]  /*07b0*/  IMAD.MOV R9, RZ, RZ, -R9 ;  /* 0x000000ffff097224 */ /* 0x002fe200078e0a09 */
[----:B------:R-:W-:Y:S01]  /*07c0*/  VOTEU.ALL UP3, P1 ;  /* 0x00000000003f7886 */ /* 0x000fe20000860000 */
[----:B------:R-:W-:Y:S01]  /*07d0*/  IMAD R5, R8, 0x4, R5 ;  /* 0x0000000408057824 */ /* 0x000fe200078e0205 */
[----:B------:R-:W-:Y:S01]  /*07e0*/  VOTEU.ALL UP4, P1 ;  /* 0x00000000003f7886 */ /* 0x000fe20000880000 */
[----:B------:R-:W-:Y:S01]  /*07f0*/  IMAD.IADD R18, R2, 0x1, -R3 ;  /* 0x0000000102127824 */ /* 0x000fe200078e0a03 */
[----:B----4-:R-:W-:Y:S01]  /*0800*/  I2FP.F32.U32 R2, R16 ;  /* 0x0000001000027245 */ /* 0x010fe20000201000 */
[----:B-----5:R-:W-:Y:S01]  /*0810*/  IMAD R25, R12, R9, UR12 ;  /* 0x0000000c0c197e24 */ /* 0x020fe2000f8e0209 */
[C---:B------:R-:W-:Y:S01]  /*0820*/  LEA.HI R0, R5.reuse, R5, RZ, 0x1 ;  /* 0x0000000505007211 */ /* 0x040fe200078f08ff */
[C---:B------:R-:W-:Y:S01]  /*0830*/  IMAD.SHL.U32 R12, R5.reuse, 0x4, RZ ;  /* 0x00000004050c7824 */ /* 0x040fe200078e00ff */
[----:B------:R-:W-:Y:S01]  /*0840*/  VOTEU.ALL UP5, P1 ;  /* 0x00000000003f7886 */ /* 0x000fe200008a0000 */
[----:B------:R-:W-:Y:S01]  /*0850*/  FMUL R2, R2, UR4 ;  /* 0x0000000402027c20 */ /* 0x000fe20008400000 */
[----:B------:R-:W-:Y:S01]  /*0860*/  LOP3.LUT R0, R0, 0xfffffffe, RZ, 0xc0, !PT ;  /* 0xfffffffe00007812 */ /* 0x000fe200078ec0ff */
[----:B------:R-:W-:Y:S01]  /*0870*/  UMOV UR4, 0x20 ;  /* 0x0000002000047882 */ /* 0x000fe20000000000 */
[----:B--2---:R-:W-:Y:S01]  /*0880*/  @!UP1 ULEA UR8, UR7, UR6, 0x18 ;  /* 0x0000000607089291 */ /* 0x004fe2000f8ec03f */
[----:B------:R-:W-:Y:S01]  /*0890*/  LOP3.LUT R12, R5, 0xc, R12, 0x78, !PT ;  /* 0x0000000c050c7812 */ /* 0x000fe200078e780c */
[----:B------:R-:W-:-:S04]  /*08a0*/  @!UP1 UIADD3 UR4, -UR4, 0x100000, URZ ;  /* 0x0010000004049890 */ /* 0x000fc8000fffe13f */
[----:B------:R-:W-:Y:S02]  /*08b0*/  @!UP1 USHF.L.U32 UR5, UR4, 0xb, URZ ;  /* 0x0000000b04059899 */ /* 0x000fe4000800063f */
[----:B------:R-:W-:Y:S01]  /*08c0*/  @!UP1 USHF.L.U32 UR4, UR4, 0x1, URZ ;  /* 0x0000000104049899 */ /* 0x000fe2000800063f */
[----:B------:R-:W-:Y:S01]  /*08d0*/  IMAD.IADD R0, R5, 0x1, -R0 ;  /* 0x0000000105007824 */ /* 0x000fe200078e0a00 */
[----:B------:R-:W1:Y:S01]  /*08e0*/  F2I.U32.TRUNC.NTZ R2, R2 ;  /* 0x0000000200027305 */ /* 0x000e62000020f000 */
[----:B------:R-:W-:-:S04]  /*08f0*/  @!UP2 UIADD3 UR6, -UR11, 0x100000, URZ ;  /* 0x001000000b06a890 */ /* 0x000fc8000fffe13f */
[----:B------:R-:W-:Y:S02]  /*0900*/  @!UP2 USHF.L.U32 UR7, UR6, 0xb, URZ ;  /* 0x0000000b0607a899 */ /* 0x000fe4000800063f */
[----:B------:R-:W-:Y:S01]  /*0910*/  @!UP2 USHF.L.U32 UR6, UR6, 0x1, URZ ;  /* 0x000000010606a899 */ /* 0x000fe2000800063f */
[----:B------:R-:W-:Y:S01]  /*0920*/  ISETP.EQ.U32.AND P3, PT, R13, 0x1, PT ;  /* 0x000000010d00780c */ /* 0x000fe20003f62070 */
[----:B------:R-:W-:Y:S01]  /*0930*/  VOTEU.ALL UP1, P0 ;  /* 0x00000000003f7886 */ /* 0x000fe20000020000 */
[----:B------:R-:W-:Y:S01]  /*0940*/  ISETP.NE.AND P2, PT, R0, R25, PT ;  /* 0x000000190000720c */ /* 0x000fe20003f45270 */
[----:B------:R-:W-:Y:S01]  /*0950*/  IMAD.MOV.U32 R13, RZ, RZ, 0x1 ;  /* 0x00000001ff0d7424 */ /* 0x000fe200078e00ff */
[----:B---3--:R-:W-:Y:S01]  /*0960*/  @!UP2 ULEA UR9, UR10, UR9, 0x18 ;  /* 0x000000090a09a291 */ /* 0x008fe2000f8ec03f */
[----:B------:R-:W-:Y:S01]  /*0970*/  LOP3.LUT P0, RZ, R10, 0x7, RZ, 0xc0, !PT ;  /* 0x000000070aff7812 */ /* 0x000fe2000780c0ff */
[----:B------:R-:W-:Y:S01]  /*0980*/  VOTEU.ALL UP2, P1 ;  /* 0x00000000003f7886 */ /* 0x000fe20000840000 */
[----:B------:R-:W-:Y:S01]  /*0990*/  ISETP.NE.AND P1, PT, R18, 0x3, PT ;  /* 0x000000031200780c */ /* 0x000fe20003f25270 */
[----:B------:R-:W2:Y:S02]  /*09a0*/  FENCE.VIEW.ASYNC.S ;  /* 0x00000000000073c6 */ /* 0x000ea40000000000 */
[----:B--2---:R2:W3:Y:S01]  /*09b0*/  @!UP0 SYNCS.EXCH.64 URZ, [UR8+0x150], UR4 ;  /* 0x00015004083f85b2 */ /* 0x0044e20008000100 */
[----:B------:R-:W-:-:S02]  /*09c0*/  ISETP.LT.U32.AND P0, PT, R12, 0x4, !P0 ;  /* 0x000000040c00780c */ /* 0x000fc40004701070 */
[----:B------:R-:W-:Y:S01]  /*09d0*/  ISETP.EQ.OR P1, PT, R18, RZ, !P1 ;  /* 0x000000ff1200720c */ /* 0x000fe20004f22670 */
[----:B-1----:R-:W-:Y:S01]  /*09e0*/  IMAD.MOV R24, RZ, RZ, -R2 ;  /* 0x000000ffff187224 */ /* 0x002fe200078e0a02 */
[----:B------:R-:W-:Y:S02]  /*09f0*/  R2UR UR15, R14 ;  /* 0x000000000e0f72ca */ /* 0x000fe400000e0000 */
[----:B------:R-:W-:Y:S01]  /*0a00*/  @P2 LEA.HI R0, R12, R12, RZ, 0x1 ;  /* 0x0000000c0c002211 */ /* 0x000fe200078f08ff */
[----:B0-----:R-:W-:Y:S01]  /*0a10*/  IMAD R3, R27, R24, R16 ;  /* 0x000000181b037224 */ /* 0x001fe200078e0210 */
[----:B------:R-:W-:Y:S02]  /*0a20*/  ISETP.EQ.AND P1, PT, R6, RZ, P1 ;  /* 0x000000ff0600720c */ /* 0x000fe40000f22270 */
[----:B------:R-:W-:Y:S02]  /*0a30*/  @P2 SHF.R.S32.HI R0, RZ, 0x1, R0 ;  /* 0x00000001ff002819 */ /* 0x000fe40000011400 */
[----:B------:R-:W-:Y:S01]  /*0a40*/  SEL R7, RZ, 0x1, !P1 ;  /* 0x00000001ff077807 */ /* 0x000fe20004800000 */
[----:B------:R2:W0:Y:S01]  /*0a50*/  @!UP1 SYNCS.EXCH.64 URZ, [UR8+0x158], UR4 ;  /* 0x00015804083f95b2 */ /* 0x0004220008000100 */
[----:B------:R-:W-:Y:S01]  /*0a60*/  @P2 ISETP.NE.AND P5, PT, R0, R3, PT ;  /* 0x000000030000220c */ /* 0x000fe20003fa5270 */
[----:B------:R-:W-:Y:S01]  /*0a70*/  NOP ;  /* 0x0000000000007918 */ /* 0x000fe20000000000 */
[----:B------:R-:W-:-:S02]  /*0a80*/  SEL R0, RZ, 0x1, !P0 ;  /* 0x00000001ff007807 */ /* 0x000fc40004000000 */
[----:B------:R-:W-:Y:S02]  /*0a90*/  @P2 SEL R13, RZ, 0x1, P5 ;  /* 0x00000001ff0d2807 */ /* 0x000fe40002800000 */
[----:B------:R-:W-:Y:S02]  /*0aa0*/  SEL R7, R7, 0x2, P6 ;  /* 0x0000000207077807 */ /* 0x000fe40003000000 */
[----:B------:R-:W-:Y:S01]  /*0ab0*/  LOP3.LUT R13, R13, R0, RZ, 0xc0, !PT ;  /* 0x000000000d0d7212 */ /* 0x000fe200078ec0ff */
[----:B------:R2:W1:Y:S01]  /*0ac0*/  @!UP2 SYNCS.EXCH.64 URZ, [UR9+0x130], UR6 ;  /* 0x00013006093fa5b2 */ /* 0x0004620008000100 */
[----:B------:R2:W4:Y:S01]  /*0ad0*/  @!UP3 SYNCS.EXCH.64 URZ, [UR9+0x138], UR6 ;  /* 0x00013806093fb5b2 */ /* 0x0005220008000100 */
[----:B------:R2:W0:Y:S01]  /*0ae0*/  @!UP4 SYNCS.EXCH.64 URZ, [UR9+0x140], UR6 ;  /* 0x00014006093fc5b2 */ /* 0x0004220008000100 */
[----:B------:R2:W0:Y:S01]  /*0af0*/  @!UP5 SYNCS.EXCH.64 URZ, [UR9+0x148], UR6 ;  /* 0x00014806093fd5b2 */ /* 0x0004220008000100 */
[----:B------:R-:W-:Y:S01]  /*0b00*/  NOP ;  /* 0x0000000000007918 */ /* 0x000fe20000000000 */
[----:B--23--:R-:W-:Y:S05]  /*0b10*/  @!P3 BRA `(.L_x_4) ;  /* 0x000000000008b947 */ /* 0x00cfea0003800000 */
[----:B01--4-:R-:W-:Y:S01]  /*0b20*/  UCGABAR_ARV ;  /* 0x00000000000079c7 */ /* 0x013fe20008000000 */
[----:B------:R-:W-:Y:S05]  /*0b30*/  BRA `(.L_x_5) ;  /* 0x0000000000047947 */ /* 0x000fea0003800000 */
.L_x_4:
[----:B01--4-:R-:W-:Y:S01]  /*0b40*/  NOP ;  /* 0x0000000000007918 */ /* 0x013fe20000000000 */
.L_x_5:
[----:B------:R-:W-:Y:S01]  /*0b50*/  ULDC.64 UR4, c[0x0][0x598] ;  /* 0x0001660000047ab9 */ /* 0x000fe20000000a00 */
[----:B------:R-:W-:Y:S01]  /*0b60*/  ULDC.64 UR18, c[0x0][0x208] ;  /* 0x0000820000127ab9 */ /* 0x000fe20000000a00 */
[----:B------:R-:W-:-:S04]  /*0b70*/  ISETP.NE.U32.AND P0, PT, RZ, UR4, PT ;  /* 0x00000004ff007c0c */ /* 0x000fc8000bf05070 */
[----:B------:R-:W-:-:S13]  /*0b80*/  ISETP.NE.AND.EX P0, PT, RZ, UR5, PT, P0 ;  /* 0x00000005ff007c0c */ /* 0x000fda000bf05300 */
[----:B------:R-:W-:Y:S05]  /*0b90*/  @!P0 BRA `(.L_x_6) ;  /* 0x00000000001c8947 */ /* 0x000fea0003800000 */
[----:B------:R-:W0:Y:S02]  /*0ba0*/  LDC.64 R2, c[0x0][0x598] ;  /* 0x00016600ff027b82 */ /* 0x000e240000000a00 */
[----:B0-----:R-:W2:Y:S02]  /*0bb0*/  LDG.E.64 R2, desc[UR18][R2.64] ;  /* 0x0000001202027981 */ /* 0x001ea4000c1e1b00 */
[----:B--2---:R-:W-:-:S04]  /*0bc0*/  ISETP.NE.U32.AND P0, PT, R2, RZ, PT ;  /* 0x000000ff0200720c */ /* 0x004fc80003f05070 */
[----:B------:R-:W-:-:S13]  /*0bd0*/  ISETP.NE.AND.EX P0, PT, R3, RZ, PT, P0 ;  /* 0x000000ff0300720c */ /* 0x000fda0003f05300 */
[----:B------:R-:W-:Y:S05]  /*0be0*/  @!P0 BRA `(.L_x_6) ;  /* 0x0000000000088947 */ /* 0x000fea0003800000 */
[----:B------:R0:W5:Y:S01]  /*0bf0*/  LD.E R14, desc[UR18][R2.64] ;  /* 0x00000012020e7980 */ /* 0x000162000c101900 */
[----:B------:R-:W-:Y:S05]  /*0c00*/  BRA `(.L_x_7) ;  /* 0x0000000000207947 */ /* 0x000fea0003800000 */
.L_x_6:
[----:B------:R-:W-:Y:S02]  /*0c10*/  ULDC.64 UR4, c[0x0][0x588] ;  /* 0x0001620000047ab9 */ /* 0x000fe40000000a00 */
[----:B------:R-:W-:-:S04]  /*0c20*/  ISETP.NE.U32.AND P0, PT, RZ, UR4, PT ;  /* 0x00000004ff007c0c */ /* 0x000fc8000bf05070 */
[----:B------:R-:W-:-:S13]  /*0c30*/  ISETP.NE.AND.EX P0, PT, RZ, UR5, PT, P0 ;  /* 0x00000005ff007c0c */ /* 0x000fda000bf05300 */
[----:B------:R-:W-:Y:S05]  /*0c40*/  @!P0 BRA `(.L_x_8) ;  /* 0x00000000000c8947 */ /* 0x000fea0003800000 */
[----:B------:R-:W0:Y:S02]  /*0c50*/  LDC.64 R14, c[0x0][0x588] ;  /* 0x00016200ff0e7b82 */ /* 0x000e240000000a00 */
[----:B0-----:R1:W5:Y:S01]  /*0c60*/  LDG.E R14, desc[UR18][R14.64] ;  /* 0x000000120e0e7981 */ /* 0x001362000c1e1900 */
[----:B------:R-:W-:Y:S05]  /*0c70*/  BRA `(.L_x_7) ;  /* 0x0000000000047947 */ /* 0x000fea0003800000 */
.L_x_8:
[----:B------:R-:W2:Y:S02]  /*0c80*/  LDC R14, c[0x0][0x580] ;  /* 0x00016000ff0e7b82 */ /* 0x000ea40000000800 */
.L_x_7:
[----:B------:R-:W-:Y:S02]  /*0c90*/  ULDC.64 UR4, c[0x0][0x5a0] ;  /* 0x0001680000047ab9 */ /* 0x000fe40000000a00 */
[----:B------:R-:W-:-:S04]  /*0ca0*/  ISETP.NE.U32.AND P0, PT, RZ, UR4, PT ;  /* 0x00000004ff007c0c */ /* 0x000fc8000bf05070 */
[----:B------:R-:W-:-:S13]  /*0cb0*/  ISETP.NE.AND.EX P0, PT, RZ, UR5, PT, P0 ;  /* 0x00000005ff007c0c */ /* 0x000fda000bf05300 */
[----:B------:R-:W-:Y:S05]  /*0cc0*/  @!P0 BRA `(.L_x_9) ;  /* 0x00000000001c8947 */ /* 0x000fea0003800000 */
[----:B0-----:R-:W0:Y:S02]  /*0cd0*/  LDC.64 R2, c[0x0][0x5a0] ;  /* 0x00016800ff027b82 */ /* 0x001e240000000a00 */
[----:B0-----:R-:W3:Y:S02]  /*0ce0*/  LDG.E.64 R2, desc[UR18][R2.64] ;  /* 0x0000001202027981 */ /* 0x001ee4000c1e1b00 */
[----:B---3--:R-:W-:-:S04]  /*0cf0*/  ISETP.NE.U32.AND P0, PT, R2, RZ, PT ;  /* 0x000000ff0200720c */ /* 0x008fc80003f05070 */
[----:B------:R-:W-:-:S13]  /*0d00*/  ISETP.NE.AND.EX P0, PT, R3, RZ, PT, P0 ;  /* 0x000000ff0300720c */ /* 0x000fda0003f05300 */
[----:B------:R-:W-:Y:S05]  /*0d10*/  @!P0 BRA `(.L_x_9) ;  /* 0x0000000000088947 */ /* 0x000fea0003800000 */
[----:B-1----:R0:W5:Y:S01]  /*0d20*/  LD.E R15, desc[UR18][R2.64] ;  /* 0x00000012020f7980 */ /* 0x002162000c101900 */
[----:B------:R-:W-:Y:S05]  /*0d30*/  BRA `(.L_x_10) ;  /* 0x0000000000207947 */ /* 0x000fea0003800000 */
.L_x_9:
[----:B------:R-:W-:Y:S02]  /*0d40*/  ULDC.64 UR4, c[0x0][0x590] ;  /* 0x0001640000047ab9 */ /* 0x000fe40000000a00 */
[----:B------:R-:W-:-:S04]  /*0d50*/  ISETP.NE.U32.AND P0, PT, RZ, UR4, PT ;  /* 0x00000004ff007c0c */ /* 0x000fc8000bf05070 */
[----:B------:R-:W-:-:S13]  /*0d60*/  ISETP.NE.AND.EX P0, PT, RZ, UR5, PT, P0 ;  /* 0x00000005ff007c0c */ /* 0x000fda000bf05300 */
[----:B------:R-:W-:Y:S05]  /*0d70*/  @!P0 BRA `(.L_x_11) ;  /* 0x00000000000c8947 */ /* 0x000fea0003800000 */
[----:B0-----:R-:W1:Y:S02]  /*0d80*/  LDC.64 R2, c[0x0][0x590] ;  /* 0x00016400ff027b82 */ /* 0x001e640000000a00 */
[----:B-1----:R1:W5:Y:S01]  /*0d90*/  LDG.E R15, desc[UR18][R2.64] ;  /* 0x00000012020f7981 */ /* 0x002362000c1e1900 */
[----:B------:R-:W-:Y:S05]  /*0da0*/  BRA `(.L_x_10) ;  /* 0x0000000000047947 */ /* 0x000fea0003800000 */
.L_x_11:
[----:B-1----:R-:W3:Y:S02]  /*0db0*/  LDC R15, c[0x0][0x584] ;  /* 0x00016100ff0f7b82 */ /* 0x002ee40000000800 */
.L_x_10:
[----:B------:R-:W4:Y:S01]  /*0dc0*/  LDC R0, c[0x0][0x65c] ;  /* 0x00019700ff007b82 */ /* 0x000f220000000800 */
[----:B------:R-:W-:Y:S01]  /*0dd0*/  ULDC UR8, c[0x0][0x28c] ;  /* 0x0000a30000087ab9 */ /* 0x000fe20000000800 */
[----:B------:R-:W-:Y:S01]  /*0de0*/  ISETP.NE.AND P0, PT, R6, 0x2, PT ;  /* 0x000000020600780c */ /* 0x000fe20003f05270 */
[----:B------:R-:W-:Y:S01]  /*0df0*/  UIADD3 UR8, UR8, 0x3f, URZ ;  /* 0x0000003f08087890 */ /* 0x000fe2000fffe03f */
[----:B------:R-:W-:Y:S01]  /*0e00*/  IMAD.U32 R4, RZ, RZ, UR12 ;  /* 0x0000000cff047e24 */ /* 0x000fe2000f8e00ff */
[----:B------:R-:W-:Y:S01]  /*0e10*/  UMOV UR4, URZ ;  /* 0x0000003f00047c82 */ /* 0x000fe20008000000 */
[----:B------:R-:W-:Y:S01]  /*0e20*/  UMOV UR5, URZ ;  /* 0x0000003f00057c82 */ /* 0x000fe20008000000 */
[----:B------:R-:W-:-:S04]  /*0e30*/  USHF.R.S32.HI UR9, URZ, 0x1f, UR8 ;  /* 0x0000001f3f097899 */ /* 0x000fc80008011408 */
[----:B------:R-:W-:-:S04]  /*0e40*/  ULEA.HI UR9, UR9, UR8, URZ, 0x6 ;  /* 0x0000000809097291 */ /* 0x000fc8000f8f303f */
[----:B------:R-:W-:Y:S01]  /*0e50*/  USHF.R.S32.HI UR13, URZ, 0x6, UR9 ;  /* 0x000000063f0d7899 */ /* 0x000fe20008011409 */
[----:B----4-:R-:W-:-:S13]  /*0e60*/  ISETP.NE.AND P2, PT, R0, 0x1, PT ;  /* 0x000000010000780c */ /* 0x010fda0003f45270 */
[----:B01----:R-:W0:Y:S01]  /*0e70*/  @P2 LDC R3, c[0x0][0x10] ;  /* 0x00000400ff032b82 */ /* 0x003e220000000800 */
[----:B------:R-:W-:Y:S02]  /*0e80*/  @P2 IMAD.MOV.U32 R17, RZ, RZ, RZ ;  /* 0x000000ffff112224 */ /* 0x000fe400078e00ff */
[----:B------:R-:W-:-:S05]  /*0e90*/  @P2 IMAD.MOV.U32 R5, RZ, RZ, RZ ;  /* 0x000000ffff052224 */ /* 0x000fca00078e00ff */
[----:B------:R-:W1:Y:S01]  /*0ea0*/  @!P2 LDC R9, c[0x0][0xc] ;  /* 0x00000300ff09ab82 */ /* 0x000e620000000800 */
[----:B------:R-:W-:Y:S01]  /*0eb0*/  ULDC UR6, c[0x0][0xc] ;  /* 0x0000030000067ab9 */ /* 0x000fe20000000800 */
[----:B------:R-:W-:Y:S02]  /*0ec0*/  ULDC UR7, c[0x0][0x10] ;  /* 0x0000040000077ab9 */ /* 0x000fe40000000800 */
[----:B------:R-:W-:-:S04]  /*0ed0*/  UIMAD.WIDE.U32 UR6, UR6, UR7, URZ ;  /* 0x00000007060672a5 */ /* 0x000fc8000f8e003f */
[----:B------:R-:W4:Y:S01]  /*0ee0*/  LDC R8, c[0x0][0x14] ;  /* 0x00000500ff087b82 */ /* 0x000f220000000800 */
[----:B0-----:R-:W-:-:S04]  /*0ef0*/  @P2 IMAD.WIDE.U32 R2, R3, UR12, R16 ;  /* 0x0000000c03022c25 */ /* 0x001fc8000f8e0010 */
[----:B------:R-:W-:Y:S02]  /*0f00*/  @P2 IMAD.IADD R3, R3, 0x1, R5 ;  /* 0x0000000103032824 */ /* 0x000fe400078e0205 */
[----:B------:R-:W-:Y:S02]  /*0f10*/  IMAD.MOV.U32 R5, RZ, RZ, RZ ;  /* 0x000000ffff057224 */ /* 0x000fe400078e00ff */
[----:B-1----:R-:W-:-:S04]  /*0f20*/  @!P2 IMAD.WIDE.U32 R4, R16, R9, R4 ;  /* 0x000000091004a225 */ /* 0x002fc800078e0004 */
[----:B------:R-:W-:Y:S02]  /*0f30*/  @!P2 IMAD.MOV.U32 R2, RZ, RZ, R4 ;  /* 0x000000ffff02a224 */ /* 0x000fe400078e0004 */
[C---:B----4-:R-:W-:Y:S02]  /*0f40*/  IMAD R21, R8.reuse, UR7, RZ ;  /* 0x0000000708157c24 */ /* 0x050fe4000f8e02ff */
[----:B------:R-:W-:Y:S01]  /*0f50*/  IMAD.WIDE.U32 R8, R8, UR6, RZ ;  /* 0x0000000608087c25 */ /* 0x000fe2000f8e00ff */
[----:B------:R-:W-:-:S03]  /*0f60*/  ULDC.64 UR6, c[0x0][0x650] ;  /* 0x0001940000067ab9 */ /* 0x000fc60000000a00 */
[----:B------:R-:W-:Y:S02]  /*0f70*/  @!P2 IMAD.MOV.U32 R3, RZ, RZ, R5 ;  /* 0x000000ffff03a224 */ /* 0x000fe400078e0005 */
[----:B------:R-:W-:Y:S01]  /*0f80*/  IMAD.IADD R0, R9, 0x1, R21 ;  /* 0x0000000109007824 */ /* 0x000fe200078e0215 */
[----:B------:R-:W-:Y:S06]  /*0f90*/  @P0 BRA `(.L_x_12) ;  /* 0x0000000000200947 */ /* 0x000fec0003800000 */
[----:B------:R-:W-:Y:S01]  /*0fa0*/  UISETP.GE.U32.AND UP0, UPT, UR13, 0x12, UPT ;  /* 0x000000120d00788c */ /* 0x000fe2000bf06070 */
[----:B------:R-:W-:Y:S01]  /*0fb0*/  IADD3 R2, P0, R2, R8, RZ ;  /* 0x0000000802027210 */ /* 0x000fe20007f1e0ff */
[----:B------:R-:W-:-:S04]  /*0fc0*/  UIMAD.WIDE.U32 UR4, UR13, 0x38e38e39, URZ ;  /* 0x38e38e390d0478a5 */ /* 0x000fc8000f8e003f */
[----:B------:R-:W-:Y:S01]  /*0fd0*/  USHF.R.U32.HI UR4, URZ, 0x2, UR5 ;  /* 0x000000023f047899 */ /* 0x000fe20008011605 */
[----:B------:R-:W-:Y:S02]  /*0fe0*/  IMAD.X R3, R0, 0x1, R3, P0 ;  /* 0x0000000100037824 */ /* 0x000fe400000e0603 */
[----:B------:R-:W-:Y:S02]  /*0ff0*/  UMOV UR5, URZ ;  /* 0x0000003f00057c82 */ /* 0x000fe40008000000 */
[----:B------:R-:W-:Y:S02]  /*1000*/  @UP0 ULOP3.LUT UR5, UR4, 0x1, URZ, 0xc0, !UPT ;  /* 0x0000000104050892 */ /* 0x000fe4000f8ec03f */
[----:B------:R-:W-:-:S12]  /*1010*/  UIMAD UR4, UR4, -0x12, UR13 ;  /* 0xffffffee040478a4 */ /* 0x000fd8000f8e020d */
.L_x_12:
[----:B------:R-:W-:Y:S01]  /*1020*/  ISETP.GE.U32.AND P0, PT, R2, UR6, PT ;  /* 0x0000000602007c0c */ /* 0x000fe2000bf06070 */
[----:B------:R-:W-:Y:S01]  /*1030*/  IMAD.MOV.U32 R6, RZ, RZ, -0x1 ;  /* 0xffffffffff067424 */ /* 0x000fe200078e00ff */
[----:B------:R-:W-:Y:S01]  /*1040*/  PRMT R20, RZ, 0x7610, R20 ;  /* 0x00007610ff147816 */ /* 0x000fe20000000014 */
[----:B------:R-:W-:Y:S01]  /*1050*/  IMAD.MOV.U32 R5, RZ, RZ, -0x1 ;  /* 0xffffffffff057424 */ /* 0x000fe200078e00ff */
[----:B------:R-:W-:Y:S01]  /*1060*/  ISETP.GE.U32.AND.EX P0, PT, R3, UR7, PT, P0 ;  /* 0x0000000703007c0c */ /* 0x000fe2000bf06100 */
[----:B------:R-:W-:-:S12]  /*1070*/  IMAD.MOV.U32 R4, RZ, RZ, -0x1 ;  /* 0xffffffffff047424 */ /* 0x000fd800078e00ff */
[----:B------:R-:W-:Y:S05]  /*1080*/  @P0 BRA `(.L_x_13) ;  /* 0x0000000400240947 */ /* 0x000fea0003800000 */
[----:B------:R-:W0:Y:S01]  /*1090*/  LDC.64 R30, c[0x0][0x628] ;  /* 0x00018a00ff1e7b82 */ /* 0x000e220000000a00 */
[----:B------:R-:W-:Y:S02]  /*10a0*/  IMAD.MOV.U32 R4, RZ, RZ, R2 ;  /* 0x000000ffff047224 */ /* 0x000fe400078e0002 */
[----:B------:R-:W-:-:S05]  /*10b0*/  IMAD.MOV.U32 R5, RZ, RZ, R3 ;  /* 0x000000ffff057224 */ /* 0x000fca00078e0003 */
[----:B------:R-:W1:Y:S08]  /*10c0*/  LDC R6, c[0x0][0x630] ;  /* 0x00018c00ff067b82 */ /* 0x000e700000000800 */
[----:B------:R-:W4:Y:S01]  /*10d0*/  LDC.64 R32, c[0x0][0x620] ;  /* 0x00018800ff207b82 */ /* 0x000f220000000a00 */
[----:B0-----:R-:W-:-:S04]  /*10e0*/  ISETP.NE.U32.AND P0, PT, R30, RZ, PT ;  /* 0x000000ff1e00720c */ /* 0x001fc80003f05070 */
[----:B------:R-:W-:-:S13]  /*10f0*/  ISETP.NE.AND.EX P0, PT, R31, RZ, PT, P0 ;  /* 0x000000ff1f00720c */ /* 0x000fda0003f05300 */
[----:B-1--4-:R-:W-:Y:S05]  /*1100*/  @!P0 BRA `(.L_x_14) ;  /* 0x0000000000288947 */ /* 0x012fea0003800000 */
[----:B------:R-:W0:Y:S02]  /*1110*/  LDC R23, c[0x0][0x634] ;  /* 0x00018d00ff177b82 */ /* 0x000e240000000800 */
[----:B0-----:R-:W-:-:S05]  /*1120*/  IADD3 R23, P0, R2, R23, RZ ;  /* 0x0000001702177210 */ /* 0x001fca0007f1e0ff */
[----:B------:R-:W-:-:S04]  /*1130*/  IMAD.X R29, RZ, RZ, R3, P0 ;  /* 0x000000ffff1d7224 */ /* 0x000fc800000e0603 */
[----:B------:R-:W-:-:S04]  /*1140*/  IMAD.WIDE.U32 R4, R29, R30, RZ ;  /* 0x0000001e1d047225 */ /* 0x000fc800078e00ff */
[----:B------:R-:W-:-:S04]  /*1150*/  IMAD.WIDE.U32 R20, P0, R23, R31, R4 ;  /* 0x0000001f17147225 */ /* 0x000fc80007800004 */
[----:B------:R-:W-:-:S04]  /*1160*/  IMAD.WIDE.U32 R4, R23, R30, RZ ;  /* 0x0000001e17047225 */ /* 0x000fc800078e00ff */
[----:B------:R-:W-:Y:S01]  /*1170*/  IMAD.X R23, RZ, RZ, RZ, P0 ;  /* 0x000000ffff177224 */ /* 0x000fe200000e06ff */
[----:B------:R-:W-:Y:S01]  /*1180*/  IADD3 RZ, P0, R5, R20, RZ ;  /* 0x0000001405ff7210 */ /* 0x000fe20007f1e0ff */
[----:B------:R-:W-:-:S04]  /*1190*/  IMAD.MOV.U32 R22, RZ, RZ, R21 ;  /* 0x000000ffff167224 */ /* 0x000fc800078e0015 */
[----:B------:R-:W-:-:S08]  /*11a0*/  IMAD.WIDE.U32.X R4, R29, R31, R22, P0 ;  /* 0x0000001f1d047225 */ /* 0x000fd000000e0416 */
.L_x_14:
[----:B------:R-:W0:Y:S01]  /*11b0*/  LDC.64 R34, c[0x0][0x640] ;  /* 0x00019000ff227b82 */ /* 0x000e220000000a00 */
[-CC-:B------:R-:W-:Y:S01]  /*11c0*/  SHF.R.U64 R36, R4, R6.reuse, R5.reuse ;  /* 0x0000000604247219 */ /* 0x180fe20000001205 */
[----:B------:R-:W-:Y:S01]  /*11d0*/  IMAD.MOV.U32 R39, RZ, RZ, 0x1 ;  /* 0x00000001ff277424 */ /* 0x000fe200078e00ff */
[----:B------:R-:W-:Y:S02]  /*11e0*/  SHF.R.U32.HI R4, RZ, R6, R5 ;  /* 0x00000006ff047219 */ /* 0x000fe40000011605 */
[----:B------:R-:W-:-:S03]  /*11f0*/  IADD3 R21, P0, RZ, -R36, RZ ;  /* 0x80000024ff157210 */ /* 0x000fc60007f1e0ff */
[----:B------:R-:W1:Y:S02]  /*1200*/  LDC R20, c[0x0][0x618] ;  /* 0x00018600ff147b82 */ /* 0x000e640000000800 */
[----:B------:R-:W-:-:S04]  /*1210*/  IMAD.X R5, RZ, RZ, ~R4, P0 ;  /* 0x000000ffff057224 */ /* 0x000fc800000e0e04 */
[-C--:B------:R-:W-:Y:S02]  /*1220*/  IMAD R6, R5, R32.reuse, RZ ;  /* 0x0000002005067224 */ /* 0x080fe400078e02ff */
[----:B------:R-:W4:Y:S01]  /*1230*/  LDC R23, c[0x0][0x608] ;  /* 0x00018200ff177b82 */ /* 0x000f220000000800 */
[----:B------:R-:W-:-:S04]  /*1240*/  IMAD.WIDE.U32 R4, R21, R32, R2 ;  /* 0x0000002015047225 */ /* 0x000fc800078e0002 */
[----:B------:R-:W-:-:S03]  /*1250*/  IMAD R21, R21, R33, R6 ;  /* 0x0000002115157224 */ /* 0x000fc600078e0206 */
[----:B------:R-:W2:Y:S01]  /*1260*/  LDC R26, c[0x0][0x658] ;  /* 0x00019600ff1a7b82 */ /* 0x000ea20000000800 */
[----:B------:R-:W-:Y:S01]  /*1270*/  IMAD.IADD R5, R5, 0x1, R21 ;  /* 0x0000000105057824 */ /* 0x000fe200078e0215 */
[----:B0-----:R-:W-:Y:S01]  /*1280*/  ISETP.NE.U32.AND P0, PT, R34, RZ, PT ;  /* 0x000000ff2200720c */ /* 0x001fe20003f05070 */
[----:B------:R-:W-:-:S03]  /*1290*/  IMAD.MOV.U32 R21, RZ, RZ, -0x1 ;  /* 0xffffffffff157424 */ /* 0x000fc600078e00ff */
[----:B------:R-:W-:Y:S02]  /*12a0*/  ISETP.NE.AND.EX P0, PT, R35, RZ, PT, P0 ;  /* 0x000000ff2300720c */ /* 0x000fe40003f05300 */
[----:B------:R-:W0:Y:S01]  /*12b0*/  LDC R33, c[0x0][0x600] ;  /* 0x00018000ff217b82 */ /* 0x000e220000000800 */
[-CC-:B-1----:R-:W-:Y:S02]  /*12c0*/  SHF.R.U64 R31, R4, R20.reuse, R5.reuse ;  /* 0x00000014041f7219 */ /* 0x182fe40000001205 */
[----:B------:R-:W-:-:S05]  /*12d0*/  SHF.R.U32.HI R4, RZ, R20, R5 ;  /* 0x00000014ff047219 */ /* 0x000fca0000011605 */
[----:B------:R-:W1:Y:S01]  /*12e0*/  LDC R28, c[0x0][0x648] ;  /* 0x00019200ff1c7b82 */ /* 0x000e620000000800 */
[-CC-:B----4-:R-:W-:Y:S02]  /*12f0*/  SHF.R.U64 R41, R31, R23.reuse, R4.reuse ;  /* 0x000000171f297219 */ /* 0x190fe40000001204 */
[----:B------:R-:W-:-:S05]  /*1300*/  SHF.R.U32.HI R5, RZ, R23, R4 ;  /* 0x00000017ff057219 */ /* 0x000fca0000011604 */
[----:B------:R-:W4:Y:S01]  /*1310*/  LDC R37, c[0x0][0x638] ;  /* 0x00018e00ff257b82 */ /* 0x000f220000000800 */
[-C--:B--2---:R-:W-:Y:S02]  /*1320*/  SHF.L.U32 R4, R21, R26.reuse, RZ ;  /* 0x0000001a15047219 */ /* 0x084fe400000006ff */
[--C-:B------:R-:W-:Y:S02]  /*1330*/  SHF.R.U64 R32, R41, R26, R5.reuse ;  /* 0x0000001a29207219 */ /* 0x100fe40000001205 */
[----:B------:R-:W-:Y:S02]  /*1340*/  LOP3.LUT R6, RZ, R4, RZ, 0x33, !PT ;  /* 0x00000004ff067212 */ /* 0x000fe400078e33ff */
[----:B------:R-:W-:Y:S01]  /*1350*/  SHF.R.U32.HI R5, RZ, R26, R5 ;  /* 0x0000001aff057219 */ /* 0x000fe20000011605 */
[----:B------:R-:W2:Y:S01]  /*1360*/  LDC R30, c[0x0][0x610] ;  /* 0x00018400ff1e7b82 */ /* 0x000ea20000000800 */
[----:B------:R-:W-:Y:S01]  /*1370*/  IMAD.MOV.U32 R4, RZ, RZ, R32 ;  /* 0x000000ffff047224 */ /* 0x000fe200078e0020 */
[----:B------:R-:W-:Y:S06]  /*1380*/  @!P0 BRA `(.L_x_15) ;  /* 0x0000000000288947 */ /* 0x000fec0003800000 */
[----:B------:R-:W3:Y:S02]  /*1390*/  LDC R23, c[0x0][0x64c] ;  /* 0x00019300ff177b82 */ /* 0x000ee40000000800 */
[----:B---3--:R-:W-:-:S05]  /*13a0*/  IADD3 R23, P0, R32, R23, RZ ;  /* 0x0000001720177210 */ /* 0x008fca0007f1e0ff */
        /* <DEDUP_REMOVED lines=8> */
.L_x_15:
[----:B-1----:R-:W-:Y:S01]  /*1430*/  SHF.R.U64 R17, R4, R28, R5 ;  /* 0x0000001c04117219 */ /* 0x002fe20000001205 */
[----:B------:R-:W-:Y:S01]  /*1440*/  @P2 IMAD R25, R27, R24, R16 ;  /* 0x000000181b192224 */ /* 0x000fe200078e0210 */
[----:B------:R-:W-:Y:S02]  /*1450*/  SHF.L.U32 R4, R39, R26, RZ ;  /* 0x0000001a27047219 */ /* 0x000fe400000006ff */
[----:B------:R-:W-:Y:S01]  /*1460*/  LOP3.LUT R5, R41, R6, RZ, 0xc0, !PT ;  /* 0x0000000629057212 */ /* 0x000fe200078ec0ff */
[----:B0-----:R-:W-:Y:S02]  /*1470*/  VIADD R6, R33, 0xffffffff ;  /* 0xffffffff21067836 */ /* 0x001fe40000000000 */
[----:B------:R-:W-:Y:S02]  /*1480*/  IMAD.MOV R20, RZ, RZ, -R17 ;  /* 0x000000ffff147224 */ /* 0x000fe400078e0a11 */
[----:B------:R-:W-:Y:S01]  /*1490*/  IMAD R16, R4, R17, R5 ;  /* 0x0000001104107224 */ /* 0x000fe200078e0205 */
[----:B------:R-:W-:Y:S01]  /*14a0*/  LOP3.LUT R17, R31, R6, RZ, 0xc0, !PT ;  /* 0x000000061f117212 */ /* 0x000fe200078ec0ff */
[----:B----4-:R-:W-:-:S02]  /*14b0*/  IMAD R4, R20, R37, R32 ;  /* 0x0000002514047224 */ /* 0x010fc400078e0220 */
[----:B--2---:R-:W-:Y:S02]  /*14c0*/  IMAD R6, R16, R30, R25 ;  /* 0x0000001e10067224 */ /* 0x004fe400078e0219 */
[----:B------:R-:W-:Y:S02]  /*14d0*/  IMAD R17, R4, R33, R17 ;  /* 0x0000002104117224 */ /* 0x000fe400078e0211 */
[----:B------:R-:W-:Y:S02]  /*14e0*/  IMAD.MOV.U32 R20, RZ, RZ, 0x1 ;  /* 0x00000001ff147424 */ /* 0x000fe400078e00ff */
[----:B------:R-:W-:Y:S01]  /*14f0*/  IMAD.MOV.U32 R4, RZ, RZ, R36 ;  /* 0x000000ffff047224 */ /* 0x000fe200078e0024 */
[----:B------:R-:W-:Y:S02]  /*1500*/  SEL R5, R17, R6, !P2 ;  /* 0x0000000611057207 */ /* 0x000fe40005000000 */
[----:B------:R-:W-:-:S07]  /*1510*/  SEL R6, R6, R17, !P2 ;  /* 0x0000001106067207 */ /* 0x000fce0005000000 */
.L_x_13:
[----:B------:R-:W-:Y:S05]  /*1520*/  @!P3 BRA `(.L_x_16) ;  /* 0x00000000000cb947 */ /* 0x000fea0003800000 */
[----:B------:R-:W-:Y:S01]  /*1530*/  UCGABAR_WAIT ;  /* 0x0000000000007dc7 */ /* 0x000fe20008000000 */
[----:B------:R-:W-:Y:S01]  /*1540*/  CCTL.IVALL ;  /* 0x00000000ff00798f */ /* 0x000fe20002000000 */
[----:B------:R-:W-:Y:S05]  /*1550*/  BRA `(.L_x_17) ;  /* 0x0000000000047947 */ /* 0x000fea0003800000 */
.L_x_16:
[----:B------:R-:W-:Y:S06]  /*1560*/  BAR.SYNC.DEFER_BLOCKING 0x0 ;  /* 0x0000000000007b1d */ /* 0x000fec0000010000 */
.L_x_17:
[----:B------:R-:W-:Y:S05]  /*1570*/  @!P4 BRA `(.L_x_18) ;  /* 0x0000006c0068c947 */ /* 0x000fea0003800000 */
[----:B------:R-:W-:-:S13]  /*1580*/  ISETP.GT.U32.AND P0, PT, R38, 0x1, PT ;  /* 0x000000012600780c */ /* 0x000fda0003f04070 */
[----:B------:R-:W-:Y:S05]  /*1590*/  @P0 EXIT ;  /* 0x000000000000094d */ /* 0x000fea0003800000 */
.L_x_19:
[----:B------:R-:W-:-:S08]  /*15a0*/  NOP ;  /* 0x0000000000007918 */ /* 0x000fd00000000000 */
[----:B------:R-:W0:Y:S02]  /*15b0*/  USETMAXREG.TRY_ALLOC.CTAPOOL UP0, 0xe8 ;  /* 0x000000e8000079c8 */ /* 0x000e240008000600 */
[----:B0-----:R-:W-:-:S13]  /*15c0*/  PLOP3.LUT P0, PT, PT, PT, UP0, 0x80, 0x0 ;  /* 0x000000000000781c */ /* 0x001fda0003f0f008 */
[----:B------:R-:W-:Y:S05]  /*15d0*/  @!P0 BRA `(.L_x_19) ;  /* 0xfffffffc00f08947 */ /* 0x000fea000383ffff */
[----:B------:R-:W-:-:S13]  /*15e0*/  LOP3.LUT P0, RZ, R20, 0xff, RZ, 0xc0, !PT ;  /* 0x000000ff14ff7812 */ /* 0x000fda000780c0ff */
[----:B------:R-:W-:Y:S05]  /*15f0*/  @!P0 EXIT ;  /* 0x000000000000894d */ /* 0x000fea0003800000 */
[----:B------:R-:W0:Y:S01]  /*1600*/  S2UR UR6, SR_CgaCtaId ;  /* 0x00000000000679c3 */ /* 0x000e220000008800 */
[CC--:B------:R-:W-:Y:S01]  /*1610*/  LEA.HI R11, R19.reuse, R10.reuse, RZ, 0x2 ;  /* 0x0000000a130b7211 */ /* 0x0c0fe200078f10ff */
[----:B------:R-:W-:Y:S01]  /*1620*/  UIADD3 UR7, UR15, -0x1, URZ ;  /* 0xffffffff0f077890 */ /* 0x000fe2000fffe03f */
[----:B------:R-:W-:Y:S01]  /*1630*/  LEA.HI R19, R19, R10, RZ, 0x5 ;  /* 0x0000000a13137211 */ /* 0x000fe200078f28ff */
[----:B------:R-:W-:Y:S01]  /*1640*/  UMOV UR12, 0x400 ;  /* 0x00000400000c7882 */ /* 0x000fe20000000000 */
[--C-:B------:R-:W-:Y:S01]  /*1650*/  SHF.R.S32.HI R18, RZ, 0x2, R11.reuse ;  /* 0x00000002ff127819 */ /* 0x100fe2000001140b */
[----:B------:R-:W-:Y:S01]  /*1660*/  UISETP.LT.AND UP0, UPT, UR13, 0x1, UPT ;  /* 0x000000010d00788c */ /* 0x000fe2000bf01270 */
[----:B------:R-:W-:Y:S01]  /*1670*/  SHF.R.S32.HI R17, RZ, 0x1f, R11 ;  /* 0x0000001fff117819 */ /* 0x000fe2000001140b */
[----:B------:R-:W-:Y:S01]  /*1680*/  USHF.L.U32 UR20, UR13, 0x1, URZ ;  /* 0x000000010d147899 */ /* 0x000fe2000800063f */
[----:B------:R-:W-:Y:S01]  /*1690*/  LOP3.LUT R11, R11, 0xfffffffc, RZ, 0xc0, !PT ;  /* 0xfffffffc0b0b7812 */ /* 0x000fe200078ec0ff */
[----:B------:R-:W-:Y:S01]  /*16a0*/  USEL UR14, UR13, 0x1, UP0 ;  /* 0x000000010d0e7887 */ /* 0x000fe20008000000 */
[----:B------:R-:W-:Y:S01]  /*16b0*/  LEA.HI R17, R17, R18, RZ, 0x3 ;  /* 0x0000001211117211 */ /* 0x000fe200078f18ff */
[----:B------:R-:W-:Y:S01]  /*16c0*/  UISETP.NE.AND UP0, UPT, UR7, URZ, UPT ;  /* 0x0000003f0700728c */ /* 0x000fe2000bf05270 */
[----:B------:R-:W-:Y:S01]  /*16d0*/  LOP3.LUT R148, R7, 0x1, RZ, 0xfc, !PT ;  /* 0x0000000107947812 */ /* 0x000fe200078efcff */
[----:B------:R-:W-:Y:S01]  /*16e0*/  IMAD.IADD R16, R10, 0x1, -R11 ;  /* 0x000000010a107824 */ /* 0x000fe200078e0a0b */
[----:B------:R-:W-:Y:S01]  /*16f0*/  LOP3.LUT R17, R17, 0xfffffff8, RZ, 0xc0, !PT ;  /* 0xfffffff811117812 */ /* 0x000fe200078ec0ff */
[----:B------:R-:W-:-:S04]  /*1700*/  UIADD3 UR14, -UR14, UR13, URZ ;  /* 0x0000000d0e0e7290 */ /* 0x000fc8000fffe13f */
[----:B------:R-:W-:Y:S01]  /*1710*/  IMAD.IADD R18, R18, 0x1, -R17 ;  /* 0x0000000112127824 */ /* 0x000fe200078e0a11 */
[----:B------:R-:W-:Y:S01]  /*1720*/  SHF.R.S32.HI R17, RZ, 0x5, R19 ;  /* 0x00000005ff117819 */ /* 0x000fe20000011413 */
[----:B0-----:R-:W-:-:S03]  /*1730*/  ULEA UR12, UR6, UR12, 0x18 ;  /* 0x0000000c060c7291 */ /* 0x001fc6000f8ec03f */
[--C-:B------:R-:W-:Y:S01]  /*1740*/  SHF.R.S32.HI R19, RZ, 0x1f, R18.reuse ;  /* 0x0000001fff137819 */ /* 0x100fe20000011412 */
[----:B------:R-:W-:Y:S01]  /*1750*/  USHF.L.U32 UR6, UR7, 0x3, URZ ;  /* 0x0000000307067899 */ /* 0x000fe2000800063f */
[C-C-:B------:R-:W-:Y:S01]  /*1760*/  IMAD R20, R17.reuse, -0x10, -R18.reuse ;  /* 0xfffffff011147824 */ /* 0x140fe200078e0a12 */
[----:B------:R-:W-:Y:S02]  /*1770*/  USEL UR7, URZ, 0x1, UP0 ;  /* 0x000000013f077887 */ /* 0x000fe40008000000 */
[----:B------:R-:W-:Y:S01]  /*1780*/  ULOP3.LUT UR6, UR6, 0x8, URZ, 0xc0, !UPT ;  /* 0x0000000806067892 */ /* 0x000fe2000f8ec03f */
[----:B------:R-:W-:Y:S01]  /*1790*/  IMAD.WIDE R10, R17, 0x10, R18 ;  /* 0x00000010110a7825 */ /* 0x000fe200078e0212 */
[----:B------:R-:W-:Y:S02]  /*17a0*/  UIADD3 UR21, UR12, 0x130, URZ ;  /* 0x000001300c157890 */ /* 0x000fe4000fffe03f */
[----:B------:R-:W-:Y:S01]  /*17b0*/  ULOP3.LUT UR22, UR6, 0x8, URZ, 0x3c, !UPT ;  /* 0x0000000806167892 */ /* 0x000fe2000f8e3c3f */
[----:B------:R-:W-:Y:S01]  /*17c0*/  IMAD.U32 R150, RZ, RZ, UR7 ;  /* 0x00000007ff967e24 */ /* 0x000fe2000f8e00ff */
[----:B------:R-:W-:-:S02]  /*17d0*/  ULOP3.LUT UR16, UR6, 0x18, URZ, 0x3c, !UPT ;  /* 0x0000001806107892 */ /* 0x000fc4000f8e3c3f */
[----:B------:R-:W-:Y:S01]  /*17e0*/  ULEA UR15, UR15, UR21, 0x3 ;  /* 0x000000150f0f7291 */ /* 0x000fe2000f8e183f */
[----:B------:R-:W-:Y:S02]  /*17f0*/  ULDC UR6, c[0x0][0x284] ;  /* 0x0000a10000067ab9 */ /* 0x000fe40000000800 */
[----:B------:R-:W-:-:S09]  /*1800*/  VIADD R17, R20, UR6 ;  /* 0x0000000614117c36 */ /* 0x000fd20008000000 */
.L_x_174:
[----:B------:R-:W-:Y:S01]  /*1810*/  SHF.L.U32 R18, R150, 0x1f, RZ ;  /* 0x0000001f96127819 */ /* 0x000fe200000006ff */
[----:B------:R-:W0:Y:S01]  /*1820*/  LDC R19, c[0x0][0x28c] ;  /* 0x0000a300ff137b82 */ /* 0x000e220000000800 */
[----:B------:R-:W-:Y:S01]  /*1830*/  UMOV UR6, URZ ;  /* 0x0000003f00067c82 */ /* 0x000fe20008000000 */
[----:B------:R-:W-:Y:S01]  /*1840*/  UMOV UR17, UR4 ;  /* 0x0000000400117c82 */ /* 0x000fe20008000000 */
[----:B-1----:R-:W1:Y:S01]  /*1850*/  SYNCS.PHASECHK.TRANS64.TRYWAIT P0, [UR15+-0x8], R18 ;  /* 0xfffff812ff0075a7 */ /* 0x002e62000800014f */
[----:B0-----:R-:W-:Y:S01]  /*1860*/  ISETP.GE.AND P1, PT, R19, 0x1, PT ;  /* 0x000000011300780c */ /* 0x001fe20003f26270 */
[----:B-1-34-:R-:W-:-:S12]  /*1870*/  @!P0 BRA `(.L_x_20) ;  /* 0x0000008000dc8947 */ /* 0x01afd80003800000 */
.L_x_210:
[----:B------:R-:W-:Y:S01]  /*1880*/  UMOV UR7, URZ ;  /* 0x0000003f00077c82 */ /* 0x000fe20008000000 */
[----:B------:R-:W-:Y:S01]  /*1890*/  UMOV UR8, URZ ;  /* 0x0000003f00087c82 */ /* 0x000fe20008000000 */
[----:B------:R-:W-:Y:S02]  /*18a0*/  CS2R R88, SRZ ;  /* 0x0000000000587805 */ /* 0x000fe4000001ff00 */
[----:B------:R-:W-:Y:S02]  /*18b0*/  CS2R R22, SRZ ;  /* 0x0000000000167805 */ /* 0x000fe4000001ff00 */
[----:B------:R-:W-:Y:S02]  /*18c0*/  CS2R R90, SRZ ;  /* 0x00000000005a7805 */ /* 0x000fe4000001ff00 */
[----:B------:R-:W-:Y:S02]  /*18d0*/  CS2R R92, SRZ ;  /* 0x00000000005c7805 */ /* 0x000fe4000001ff00 */
[----:B------:R-:W-:-:S02]  /*18e0*/  CS2R R94, SRZ ;  /* 0x00000000005e7805 */ /* 0x000fc4000001ff00 */
[----:B------:R-:W-:Y:S02]  /*18f0*/  CS2R R96, SRZ ;  /* 0x0000000000607805 */ /* 0x000fe4000001ff00 */
        /* <DEDUP_REMOVED lines=24> */
[----:B------:R-:W-:Y:S01]  /*1a80*/  CS2R R146, SRZ ;  /* 0x0000000000927805 */ /* 0x000fe2000001ff00 */
[----:B------:R-:W-:Y:S01]  /*1a90*/  IMAD.MOV.U32 R149, RZ, RZ, RZ ;  /* 0x000000ffff957224 */ /* 0x000fe200078e00ff */
[----:B------:R-:W-:Y:S01]  /*1aa0*/  CS2R R24, SRZ ;  /* 0x0000000000187805 */ /* 0x000fe2000001ff00 */
[----:B------:R-:W-:Y:S01]  /*1ab0*/  IMAD.MOV.U32 R151, RZ, RZ, RZ ;  /* 0x000000ffff977224 */ /* 0x000fe200078e00ff */
[----:B------:R-:W-:Y:S01]  /*1ac0*/  CS2R R26, SRZ ;  /* 0x00000000001a7805 */ /* 0x000fe2000001ff00 */
[----:B------:R-:W-:Y:S01]  /*1ad0*/  IMAD.U32 R152, RZ, RZ, UR5 ;  /* 0x00000005ff987e24 */ /* 0x000fe2000f8e00ff */
        /* <DEDUP_REMOVED lines=29> */
[----:B------:R-:W-:Y:S01]  /*1cb0*/  CS2R R86, SRZ ;  /* 0x0000000000567805 */ /* 0x000fe2000001ff00 */
[----:B------:R-:W-:Y:S06]  /*1cc0*/  @!P1 BRA `(.L_x_21) ;  /* 0x00000008003c9947 */ /* 0x000fec0003800000 */
[----:B------:R-:W-:-:S13]  /*1cd0*/  ISETP.NE.AND P1, PT, R148, 0x3, PT ;  /* 0x000000039400780c */ /* 0x000fda0003f25270 */
[----:B------:R-:W-:Y:S05]  /*1ce0*/  @!P1 BRA `(.L_x_22) ;  /* 0x0000000000049947 */ /* 0x000fea0003800000 */
[----:B------:R-:W-:Y:S01]  /*1cf0*/  BPT.TRAP 0x1 ;  /* 0x000000040000795c */ /* 0x000fe20000300000 */
.L_x_22:
[----:B------:R-:W-:Y:S01]  /*1d00*/  ULEA UR6, UR4, UR12, 0x3 ;  /* 0x0000000c04067291 */ /* 0x000fe2000f8e183f */
[----:B0-----:R-:W-:-:S05]  /*1d10*/  IMAD.U32 R18, RZ, RZ, UR5 ;  /* 0x00000005ff127e24 */ /* 0x001fca000f8e00ff */
[----:B------:R-:W-:-:S04]  /*1d20*/  SHF.L.U32 R18, R18, 0x1f, RZ ;  /* 0x0000001f12127819 */ /* 0x000fc800000006ff */
[----:B------:R0:W1:Y:S01]  /*1d30*/  SYNCS.PHASECHK.TRANS64.TRYWAIT P0, [UR6], R18 ;  /* 0x00000012ff0075a7 */ /* 0x0000620008000146 */
[----:B------:R-:W-:Y:S05]  /*1d40*/  @!P1 BRA `(.L_x_23) ;  /* 0x0000000000049947 */ /* 0x000fea0003800000 */
[----:B------:R-:W-:Y:S01]  /*1d50*/  BPT.TRAP 0x1 ;  /* 0x000000040000795c */ /* 0x000fe20000300000 */
.L_x_23:
[----:B-1----:R-:W-:Y:S05]  /*1d60*/  @P0 BRA `(.L_x_24) ;  /* 0x0000000000080947 */ /* 0x002fea0003800000 */
[----:B------:R-:W1:Y:S02]  /*1d70*/  SYNCS.PHASECHK.TRANS64.TRYWAIT P0, [UR6], R18 ;  /* 0x00000012ff0075a7 */ /* 0x000e640008000146 */
[----:B-1----:R-:W-:Y:S05]  /*1d80*/  @!P0 BRA `(.L_x_25) ;  /* 0x0000007c00b08947 */ /* 0x002fea0003800000 */
.L_x_24:
[----:B------:R-:W-:Y:S01]  /*1d90*/  UIADD3 UR6, UR12, 0x200, URZ ;  /* 0x000002000c067890 */ /* 0x000fe2000fffe03f */
[----:B------:R-:W-:Y:S01]  /*1da0*/  WARPGROUP.ARRIVE ;  /* 0x00000000000079c5 */ /* 0x000fe20000000000 */
[----:B------:R-:W-:Y:S01]  /*1db0*/  UIADD3 UR7, UR12, 0x12200, URZ ;  /* 0x000122000c077890 */ /* 0x000fe2000fffe03f */
[----:B------:R-:W-:Y:S01]  /*1dc0*/  CS2R R88, SRZ ;  /* 0x0000000000587805 */ /* 0x000fe2000001ff00 */
[----:B------:R-:W-:Y:S01]  /*1dd0*/  USHF.R.U32.HI UR6, URZ, 0x4, UR6 ;  /* 0x000000043f067899 */ /* 0x000fe20008011606 */
[----:B------:R-:W-:Y:S01]  /*1de0*/  CS2R R22, SRZ ;  /* 0x0000000000167805 */ /* 0x000fe2000001ff00 */
[----:B------:R-:W-:Y:S01]  /*1df0*/  USHF.R.U32.HI UR7, URZ, 0x4, UR7 ;  /* 0x000000043f077899 */ /* 0x000fe20008011607 */
[----:B------:R-:W-:Y:S01]  /*1e00*/  CS2R R90, SRZ ;  /* 0x00000000005a7805 */ /* 0x000fe2000001ff00 */
[----:B------:R-:W-:Y:S01]  /*1e10*/  ULOP3.LUT UR6, UR6, 0x3fff, URZ, 0xc0, !UPT ;  /* 0x00003fff06067892 */ /* 0x000fe2000f8ec03f */
[----:B------:R-:W-:Y:S01]  /*1e20*/  CS2R R92, SRZ ;  /* 0x00000000005c7805 */ /* 0x000fe2000001ff00 */
[----:B------:R-:W-:Y:S01]  /*1e30*/  ULOP3.LUT UR7, UR7, 0x3fff, URZ, 0xc0, !UPT ;  /* 0x00003fff07077892 */ /* 0x000fe2000f8ec03f */
[----:B------:R-:W-:Y:S01]  /*1e40*/  CS2R R94, SRZ ;  /* 0x00000000005e7805 */ /* 0x000fe2000001ff00 */
[----:B------:R-:W-:Y:S01]  /*1e50*/  ULOP3.LUT UR6, UR6, 0x10000, URZ, 0xfc, !UPT ;  /* 0x0001000006067892 */ /* 0x000fe2000f8efc3f */
[----:B------:R-:W-:Y:S01]  /*1e60*/  CS2R R96, SRZ ;  /* 0x0000000000607805 */ /* 0x000fe2000001ff00 */
[----:B------:R-:W-:Y:S01]  /*1e70*/  ULOP3.LUT UR7, UR7, 0x10000, URZ, 0xfc, !UPT ;  /* 0x0001000007077892 */ /* 0x000fe2000f8efc3f */
[----:B------:R-:W-:Y:S01]  /*1e80*/  CS2R R98, SRZ ;  /* 0x0000000000627805 */ /* 0x000fe2000001ff00 */
[----:B------:R-:W-:Y:S01]  /*1e90*/  ULEA UR8, UR4, UR6, 0x8 ;  /* 0x0000000604087291 */ /* 0x000fe2000f8e403f */
[----:B------:R-:W-:Y:S01]  /*1ea0*/  CS2R R102, SRZ ;  /* 0x0000000000667805 */ /* 0x000fe2000001ff00 */
[----:B------:R-:W-:Y:S01]  /*1eb0*/  ULEA UR10, UR4, UR7, 0x9 ;  /* 0x00000007040a7291 */ /* 0x000fe2000f8e483f */
[----:B------:R-:W-:Y:S01]  /*1ec0*/  CS2R R100, SRZ ;  /* 0x0000000000647805 */ /* 0x000fe2000001ff00 */
[----:B------:R-:W-:Y:S01]  /*1ed0*/  UMOV UR9, 0x80000020 ;  /* 0x8000002000097882 */ /* 0x000fe20000000000 */
[----:B------:R-:W-:Y:S01]  /*1ee0*/  UMOV UR11, 0x80000020 ;  /* 0x80000020000b7882 */ /* 0x000fe20000000000 */
[----:B------:R-:W-:Y:S01]  /*1ef0*/  ULDC UR7, c[0x0][0x50c] ;  /* 0x0001430000077ab9 */ /* 0x000fe20000000800 */
[----:B------:R-:W-:Y:S01]  /*1f00*/  UMOV UR6, 0x2 ;  /* 0x0000000200067882 */ /* 0x000fe20000000000 */
[----:B------:R-:W-:Y:S01]  /*1f10*/  UISETP.NE.AND UP0, UPT, UR7, 0x2, UPT ;  /* 0x000000020700788c */ /* 0x000fe2000bf05270 */
[----:B------:R-:W-:-:S02]  /*1f20*/  CS2R R104, SRZ ;  /* 0x0000000000687805 */ /* 0x000fc4000001ff00 */
[----:B------:R-:W-:Y:S01]  /*1f30*/  CS2R R106, SRZ ;  /* 0x00000000006a7805 */ /* 0x000fe2000001ff00 */
[----:B------:R-:W-:Y:S01]  /*1f40*/  QGMMA.64x128x32.F32.E4M3.E4M3 R24, gdesc[UR8], RZ, !UPT ;  /* 0x01e00000081879f3 */ /* 0x000fe2000c7008ff */
[----:B------:R-:W-:Y:S01]  /*1f50*/  USEL UR7, URZ, 0x1, UP0 ;  /* 0x000000013f077887 */ /* 0x000fe20008000000 */
[----:B------:R-:W-:Y:S01]  /*1f60*/  CS2R R108, SRZ ;  /* 0x00000000006c7805 */ /* 0x000fe2000001ff00 */
[----:B------:R-:W-:Y:S01]  /*1f70*/  UIADD3 UR8, UR8, 0x2, URZ ;  /* 0x0000000208087890 */ /* 0x000fe2000fffe03f */
[----:B------:R-:W-:Y:S01]  /*1f80*/  CS2R R110, SRZ ;  /* 0x00000000006e7805 */ /* 0x000fe2000001ff00 */
[----:B------:R-:W-:Y:S01]  /*1f90*/  UIADD3 UR10, UR10, 0x2, URZ ;  /* 0x000000020a0a7890 */ /* 0x000fe2000fffe03f */
[----:B------:R-:W-:Y:S02]  /*1fa0*/  CS2R R112, SRZ ;  /* 0x0000000000707805 */ /* 0x000fe4000001ff00 */
[----:B------:R-:W-:Y:S01]  /*1fb0*/  ISETP.NE.AND P0, PT, RZ, UR7, PT ;  /* 0x00000007ff007c0c */ /* 0x000fe2000bf05270 */
[----:B------:R-:W-:Y:S01]  /*1fc0*/  UMOV UR9, 0x80000020 ;  /* 0x8000002000097882 */ /* 0x000fe20000000000 */
[----:B------:R-:W-:Y:S01]  /*1fd0*/  UMOV UR11, 0x80000020 ;  /* 0x80000020000b7882 */ /* 0x000fe20000000000 */
        /* <DEDUP_REMOVED lines=17> */
[----:B------:R-:W-:Y:S02]  /*20f0*/  IMAD.MOV.U32 R149, RZ, RZ, RZ ;  /* 0x000000ffff957224 */ /* 0x000fe400078e00ff */
[----:B------:R-:W-:Y:S01]  /*2100*/  IMAD.MOV.U32 R151, RZ, RZ, RZ ;  /* 0x000000ffff977224 */ /* 0x000fe200078e00ff */
[----:B------:R-:W-:Y:S01]  /*2110*/  QGMMA.64x128x32.F32.E4M3.E4M3 R24, gdesc[UR8], R24, gsb0 ;  /* 0x01e00000081879f3 */ /* 0x000fe20008000818 */
[----:B------:R-:W-:Y:S05]  /*2120*/  @!P0 BRA `(.L_x_26) ;  /* 0x0000000400088947 */ /* 0x000fea0003800000 */
[----:B------:R-:W-:Y:S02]  /*2130*/  WARPGROUP.DEPBAR.LE gsb0, 0x0 ;  /* 0x00008000000079c5 */ /* 0x000fe40000010000 */
[----:B------:R-:W-:-:S01]  /*2140*/  FADD R151, RZ, R24 ;  /* 0x00000018ff977221 */ /* 0x000fc20000000000 */
[----:B------:R-:W-:Y:S01]  /*2150*/  FADD R146, RZ, R25 ;  /* 0x00000019ff927221 */ /* 0x000fe20000000000 */
        /* <DEDUP_REMOVED lines=62> */
[----:B------:R-:W-:-:S06]  /*2540*/  UMOV UR6, URZ ;  /* 0x0000003f00067c82 */ /* 0x000fcc0008000000 */
.L_x_26:
[----:B------:R-:W-:-:S04]  /*2550*/  UIADD3 UR17, UR4, 0x1, URZ ;  /* 0x0000000104117890 */ /* 0x000fc8000fffe03f */
[----:B------:R-:W-:-:S04]  /*2560*/  UISETP.NE.AND UP0, UPT, UR17, 0x12, UPT ;  /* 0x000000121100788c */ /* 0x000fc8000bf05270 */
[----:B------:R-:W-:Y:S02]  /*2570*/  USEL UR8, URZ, 0x1, UP0 ;  /* 0x000000013f087887 */ /* 0x000fe40008000000 */
[----:B------:R-:W-:Y:S02]  /*2580*/  USEL UR17, UR17, URZ, UP0 ;  /* 0x0000003f11117287 */ /* 0x000fe40008000000 */
[----:B------:R-:W-:-:S06]  /*2590*/  ULOP3.LUT UR8, UR5, UR8, URZ, 0x3c, !UPT ;  /* 0x0000000805087292 */ /* 0x000fcc000f8e3c3f */
[----:B------:R-:W-:Y:S01]  /*25a0*/  IMAD.U32 R152, RZ, RZ, UR8 ;  /* 0x00000008ff987e24 */ /* 0x000fe2000f8e00ff */
[----:B------:R-:W-:-:S06]  /*25b0*/  UMOV UR8, 0x1 ;  /* 0x0000000100087882 */ /* 0x000fcc0000000000 */
.L_x_21:
[----:B------:R-:W-:-:S06]  /*25c0*/  UISETP.GE.AND UP0, UPT, UR14, 0x1, UPT ;  /* 0x000000010e00788c */ /* 0x000fcc000bf06270 */
[----:B------:R-:W-:-:S13]  /*25d0*/  PLOP3.LUT P0, PT, PT, PT, UP0, 0x80, 0x0 ;  /* 0x000000000000781c */ /* 0x000fda0003f0f008 */
[----:B------:R-:W-:Y:S05]  /*25e0*/  @!P0 BRA `(.L_x_27) ;  /* 0x0000000800088947 */ /* 0x000fea0003800000 */
[----:B01----:R-:W-:Y:S01]  /*25f0*/  IMAD.U32 R18, RZ, RZ, UR14 ;  /* 0x0000000eff127e24 */ /* 0x003fe2000f8e00ff */
[----:B------:R-:W-:Y:S01]  /*2600*/  ULDC UR23, c[0x0][0x50c] ;  /* 0x0001430000177ab9 */ /* 0x000fe20000000800 */
[----:B------:R-:W-:-:S07]  /*2610*/  IMAD.U32 R19, RZ, RZ, UR4 ;  /* 0x00000004ff137e24 */ /* 0x000fce000f8e00ff */
.L_x_35:
[----:B------:R-:W-:-:S13]  /*2620*/  ISETP.NE.AND P1, PT, R148, 0x3, PT ;  /* 0x000000039400780c */ /* 0x000fda0003f25270 */
[----:B------:R-:W-:Y:S05]  /*2630*/  @!P1 BRA `(.L_x_28) ;  /* 0x0000000000049947 */ /* 0x000fea0003800000 */
[----:B------:R-:W-:Y:S01]  /*2640*/  BPT.TRAP 0x1 ;  /* 0x000000040000795c */ /* 0x000fe20000300000 */
.L_x_28:
[----:B------:R-:W-:Y:S01]  /*2650*/  ULEA UR9, UR17, UR12, 0x3 ;  /* 0x0000000c11097291 */ /* 0x000fe2000f8e183f */
[----:B------:R-:W-:-:S08]  /*2660*/  SHF.L.U32 R20, R152, 0x1f, RZ ;  /* 0x0000001f98147819 */ /* 0x000fd000000006ff */
[----:B------:R0:W1:Y:S01]  /*2670*/  SYNCS.PHASECHK.TRANS64.TRYWAIT P0, [UR9], R20 ;  /* 0x00000014ff0075a7 */ /* 0x0000620008000149 */
[----:B------:R-:W-:Y:S05]  /*2680*/  @!P1 BRA `(.L_x_29) ;  /* 0x0000000000049947 */ /* 0x000fea0003800000 */
[----:B------:R-:W-:Y:S01]  /*2690*/  BPT.TRAP 0x1 ;  /* 0x000000040000795c */ /* 0x000fe20000300000 */
.L_x_29:
[----:B-1----:R-:W-:Y:S05]  /*26a0*/  @P0 BRA `(.L_x_30) ;  /* 0x0000000000080947 */ /* 0x002fea0003800000 */
[----:B------:R-:W1:Y:S02]  /*26b0*/  SYNCS.PHASECHK.TRANS64.TRYWAIT P0, [UR9], R20 ;  /* 0x00000014ff0075a7 */ /* 0x000e640008000149 */
[----:B-1----:R-:W-:Y:S05]  /*26c0*/  @!P0 BRA `(.L_x_31) ;  /* 0x0000007400788947 */ /* 0x002fea0003800000 */
.L_x_30:
[----:B------:R-:W-:Y:S01]  /*26d0*/  UIADD3 UR9, UR12, 0x200, URZ ;  /* 0x000002000c097890 */ /* 0x000fe2000fffe03f */
[----:B------:R-:W-:Y:S01]  /*26e0*/  WARPGROUP.ARRIVE ;  /* 0x00000000000079c5 */ /* 0x000fe20000000000 */
[----:B------:R-:W-:Y:S02]  /*26f0*/  UIADD3 UR10, UR12, 0x12200, URZ ;  /* 0x000122000c0a7890 */ /* 0x000fe4000fffe03f */
[----:B------:R-:W-:Y:S02]  /*2700*/  UISETP.NE.AND UP0, UPT, UR7, URZ, UPT ;  /* 0x0000003f0700728c */ /* 0x000fe4000bf05270 */
[----:B------:R-:W-:Y:S02]  /*2710*/  USHF.R.U32.HI UR9, URZ, 0x4, UR9 ;  /* 0x000000043f097899 */ /* 0x000fe40008011609 */
[----:B------:R-:W-:Y:S02]  /*2720*/  USHF.R.U32.HI UR10, URZ, 0x4, UR10 ;  /* 0x000000043f0a7899 */ /* 0x000fe4000801160a */
[----:B------:R-:W-:-:S02]  /*2730*/  USEL UR8, UR8, URZ, !UP0 ;  /* 0x0000003f08087287 */ /* 0x000fc4000c000000 */
[----:B------:R-:W-:Y:S02]  /*2740*/  ULOP3.LUT UR9, UR9, 0x3fff, URZ, 0xc0, !UPT ;  /* 0x00003fff09097892 */ /* 0x000fe4000f8ec03f */
[----:B------:R-:W-:Y:S02]  /*2750*/  ULOP3.LUT UR10, UR10, 0x3fff, URZ, 0xc0, !UPT ;  /* 0x00003fff0a0a7892 */ /* 0x000fe4000f8ec03f */
[----:B------:R-:W-:Y:S02]  /*2760*/  UISETP.NE.U32.AND UP0, UPT, UR8, URZ, UPT ;  /* 0x0000003f0800728c */ /* 0x000fe4000bf05070 */
[----:B------:R-:W-:Y:S02]  /*2770*/  ULOP3.LUT UR8, UR9, 0x10000, URZ, 0xfc, !UPT ;  /* 0x0001000009087892 */ /* 0x000fe4000f8efc3f */
[----:B------:R-:W-:Y:S02]  /*2780*/  ULOP3.LUT UR10, UR10, 0x10000, URZ, 0xfc, !UPT ;  /* 0x000100000a0a7892 */ /* 0x000fe4000f8efc3f */
[----:B------:R-:W-:-:S02]  /*2790*/  ULEA UR8, UR17, UR8, 0x8 ;  /* 0x0000000811087291 */ /* 0x000fc4000f8e403f */
[----:B------:R-:W-:Y:S01]  /*27a0*/  ULEA UR10, UR17, UR10, 0x9 ;  /* 0x0000000a110a7291 */ /* 0x000fe2000f8e483f */
[----:B------:R-:W-:Y:S01]  /*27b0*/  UMOV UR9, 0x80000020 ;  /* 0x8000002000097882 */ /* 0x000fe20000000000 */
[----:B------:R-:W-:Y:S01]  /*27c0*/  UMOV UR11, 0x80000020 ;  /* 0x80000020000b7882 */ /* 0x000fe20000000000 */
[----:B------:R-:W-:-:S06]  /*27d0*/  UIADD3 UR6, UR6, 0x2, URZ ;  /* 0x0000000206067890 */ /* 0x000fcc000fffe03f */
[----:B------:R-:W-:Y:S01]  /*27e0*/  QGMMA.64x128x32.F32.E4M3.E4M3 R24, gdesc[UR8], R24, UP0 ;  /* 0x01e00000081879f3 */ /* 0x000fe2000bf00818 */
[----:B------:R-:W-:Y:S02]  /*27f0*/  UIADD3 UR8, UR8, 0x2, URZ ;  /* 0x0000000208087890 */ /* 0x000fe4000fffe03f */
[----:B------:R-:W-:Y:S01]  /*2800*/  UIADD3 UR10, UR10, 0x2, URZ ;  /* 0x000000020a0a7890 */ /* 0x000fe2000fffe03f */
[----:B------:R-:W-:Y:S01]  /*2810*/  UMOV UR9, 0x80000020 ;  /* 0x8000002000097882 */ /* 0x000fe20000000000 */
[----:B------:R-:W-:Y:S01]  /*2820*/  UMOV UR11, 0x80000020 ;  /* 0x80000020000b7882 */ /* 0x000fe20000000000 */
[----:B------:R-:W-:-:S04]  /*2830*/  UISETP.NE.AND UP0, UPT, UR6, UR23, UPT ;  /* 0x000000170600728c */ /* 0x000fc8000bf05270 */
[----:B------:R-:W-:-:S06]  /*2840*/  USEL UR7, URZ, 0x1, UP0 ;  /* 0x000000013f077887 */ /* 0x000fcc0008000000 */
[----:B------:R-:W-:Y:S01]  /*2850*/  ISETP.NE.AND P0, PT, RZ, UR7, PT ;  /* 0x00000007ff007c0c */ /* 0x000fe2000bf05270 */
[----:B------:R-:W-:Y:S03]  /*2860*/  QGMMA.64x128x32.F32.E4M3.E4M3 R24, gdesc[UR8], R24, gsb0 ;  /* 0x01e00000081879f3 */ /* 0x000fe60008000818 */
[----:B------:R-:W-:-:S09]  /*2870*/  WARPGROUP.DEPBAR.LE gsb0, 0x1 ;  /* 0x00008000000079c5 */ /* 0x000fd20000010100 */
[----:B------:R-:W-:Y:S05]  /*2880*/  @!P0 BRA `(.L_x_32) ;  /* 0x0000000400088947 */ /* 0x000fea0003800000 */
[----:B------:R-:W-:Y:S02]  /*2890*/  WARPGROUP.DEPBAR.LE gsb0, 0x0 ;  /* 0x00008000000079c5 */ /* 0x000fe40000010000 */
[----:B------:R-:W-:-:S01]  /*28a0*/  FADD R151, R24, R151 ;  /* 0x0000009718977221 */ /* 0x000fc20000000000 */
[----:B------:R-:W-:Y:S01]  /*28b0*/  FADD R146, R25, R146 ;  /* 0x0000009219927221 */ /* 0x000fe20000000000 */
        /* <DEDUP_REMOVED lines=62> */
[----:B------:R-:W-:-:S06]  /*2ca0*/  UMOV UR6, URZ ;  /* 0x0000003f00067c82 */ /* 0x000fcc0008000000 */
.L_x_32:
[----:B------:R-:W-:Y:S05]  /*2cb0*/  @!P1 BRA `(.L_x_33) ;  /* 0x0000000000049947 */ /* 0x000fea0003800000 */
[----:B------:R-:W-:Y:S01]  /*2cc0*/  BPT.TRAP 0x1 ;  /* 0x000000040000795c */ /* 0x000fe20000300000 */
.L_x_33:
[----:B------:R-:W-:-:S13]  /*2cd0*/  ISETP.NE.AND P0, PT, R13, RZ, PT ;  /* 0x000000ff0d00720c */ /* 0x000fda0003f05270 */
[----:B01----:R-:W-:-:S05]  /*2ce0*/  @P0 LEA R20, R19, UR12, 0x3 ;  /* 0x0000000c13140c11 */ /* 0x003fca000f8e18ff */
[----:B------:R-:W-:-:S05]  /*2cf0*/  @P0 VIADD R21, R20, 0x90 ;  /* 0x0000009014150836 */ /* 0x000fca0000000000 */
[----:B------:R-:W-:-:S04]  /*2d00*/  @P0 PRMT R21, R12, 0x654, R21 ;  /* 0x000006540c150816 */ /* 0x000fc80000000015 */
[----:B------:R0:W-:Y:S01]  /*2d10*/  @P0 SYNCS.ARRIVE.TRANS64.RED.A1T0 RZ, [R21+URZ], RZ ;  /* 0x000000ff15ff09a7 */ /* 0x0001e2000810043f */
[----:B------:R-:W-:-:S13]  /*2d20*/  ISETP.GT.U32.AND P0, PT, R7, 0x1, PT ;  /* 0x000000010700780c */ /* 0x000fda0003f04070 */
[----:B0-----:R-:W-:Y:S05]  /*2d30*/  @P0 BRA `(.L_x_34) ;  /* 0x0000000000040947 */ /* 0x001fea0003800000 */
[----:B------:R-:W-:Y:S01]  /*2d40*/  BPT.TRAP 0x1 ;  /* 0x000000040000795c */ /* 0x000fe20000300000 */
.L_x_34:
[----:B------:R-:W-:Y:S01]  /*2d50*/  UIADD3 UR17, UR17, 0x1, URZ ;  /* 0x0000000111117890 */ /* 0x000fe2000fffe03f */
[C---:B------:R-:W-:Y:S01]  /*2d60*/  ISETP.GT.AND P1, PT, R18.reuse, 0x1, PT ;  /* 0x000000011200780c */ /* 0x040fe20003f24270 */
[----:B------:R-:W-:Y:S02]  /*2d70*/  VIADD R19, R19, 0x1 ;  /* 0x0000000113137836 */ /* 0x000fe40000000000 */
[----:B------:R-:W-:Y:S01]  /*2d80*/  UISETP.NE.AND UP0, UPT, UR17, 0x12, UPT ;  /* 0x000000121100788c */ /* 0x000fe2000bf05270 */
[----:B------:R-:W-:Y:S02]  /*2d90*/  VIADD R18, R18, 0xffffffff ;  /* 0xffffffff12127836 */ /* 0x000fe40000000000 */
[C---:B------:R-:W-:Y:S01]  /*2da0*/  ISETP.NE.AND P0, PT, R19.reuse, 0x12, PT ;  /* 0x000000121300780c */ /* 0x040fe20003f05270 */
[----:B------:R-:W-:Y:S02]  /*2db0*/  USEL UR8, URZ, 0x1, UP0 ;  /* 0x000000013f087887 */ /* 0x000fe40008000000 */
[----:B------:R-:W-:Y:S01]  /*2dc0*/  USEL UR17, UR17, URZ, UP0 ;  /* 0x0000003f11117287 */ /* 0x000fe20008000000 */
[----:B------:R-:W-:-:S03]  /*2dd0*/  SEL R19, R19, RZ, P0 ;  /* 0x000000ff13137207 */ /* 0x000fc60000000000 */
[----:B------:R-:W-:Y:S01]  /*2de0*/  LOP3.LUT R152, R152, UR8, RZ, 0x3c, !PT ;  /* 0x0000000898987c12 */ /* 0x000fe2000f8e3cff */
[----:B------:R-:W-:Y:S01]  /*2df0*/  UMOV UR8, 0x1 ;  /* 0x0000000100087882 */ /* 0x000fe20000000000 */
[----:B------:R-:W-:Y:S06]  /*2e00*/  @P1 BRA `(.L_x_35) ;  /* 0xfffffff800041947 */ /* 0x000fec000383ffff */
.L_x_27:
[----:B------:R-:W-:Y:S01]  /*2e10*/  UISETP.NE.AND UP0, UPT, UR6, URZ, UPT ;  /* 0x0000003f0600728c */ /* 0x000fe2000bf05270 */
[----:B01----:R-:W0:Y:S01]  /*2e20*/  LDC R18, c[0x0][0x28c] ;  /* 0x0000a300ff127b82 */ /* 0x003e220000000800 */
[----:B------:R-:W-:Y:S02]  /*2e30*/  IMAD.U32 R19, RZ, RZ, UR22 ;  /* 0x00000016ff137e24 */ /* 0x000fe4000f8e00ff */
[----:B------:R-:W-:-:S06]  /*2e40*/  USEL UR6, URZ, 0x1, !UP0 ;  /* 0x000000013f067887 */ /* 0x000fcc000c000000 */
[----:B------:R-:W-:-:S13]  /*2e50*/  ISETP.NE.AND P0, PT, RZ, UR6, PT ;  /* 0x00000006ff007c0c */ /* 0x000fda000bf05270 */
[----:B------:R-:W-:Y:S05]  /*2e60*/  @!P0 BRA `(.L_x_36) ;  /* 0x0000000400048947 */ /* 0x000fea0003800000 */
[----:B------:R-:W-:Y:S02]  /*2e70*/  WARPGROUP.DEPBAR.LE gsb0, 0x0 ;  /* 0x00008000000079c5 */ /* 0x000fe40000010000 */
[----:B------:R-:W-:Y:S01]  /*2e80*/  FADD R151, R24, R151 ;  /* 0x0000009718977221 */ /* 0x000fe20000000000 */
        /* <DEDUP_REMOVED lines=62> */
[----:B------:R-:W-:-:S07]  /*3270*/  FADD R88, R88, R87 ;  /* 0x0000005758587221 */ /* 0x000fce0000000000 */
.L_x_36:
[----:B0-----:R-:W-:Y:S01]  /*3280*/  ISETP.GE.AND P0, PT, R18, 0x1, PT ;  /* 0x000000011200780c */ /* 0x001fe20003f06270 */
[----:B------:R0:W-:Y:S01]  /*3290*/  SYNCS.ARRIVE.TRANS64.A1T0 RZ, [R19+UR21], RZ ;  /* 0x000000ff13ff79a7 */ /* 0x0001e20008100015 */
[----:B------:R-:W-:-:S11]  /*32a0*/  WARPGROUP.DEPBAR.LE gsb0, 0x0 ;  /* 0x00008000000079c5 */ /* 0x000fd60000010000 */
[----:B------:R-:W-:Y:S05]  /*32b0*/  @!P0 BRA `(.L_x_37) ;  /* 0x0000000000488947 */ /* 0x000fea0003800000 */
[----:B------:R-:W-:-:S13]  /*32c0*/  ISETP.NE.AND P0, PT, R148, 0x3, PT ;  /* 0x000000039400780c */ /* 0x000fda0003f05270 */
[----:B------:R-:W-:Y:S05]  /*32d0*/  @!P0 BRA `(.L_x_38) ;  /* 0x0000000000048947 */ /* 0x000fea0003800000 */
[----:B------:R-:W-:Y:S01]  /*32e0*/  BPT.TRAP 0x1 ;  /* 0x000000040000795c */ /* 0x000fe20000300000 */
.L_x_38:
[----:B------:R-:W-:-:S13]  /*32f0*/  ISETP.NE.AND P0, PT, R13, RZ, PT ;  /* 0x000000ff0d00720c */ /* 0x000fda0003f05270 */
[----:B------:R-:W-:-:S05]  /*3300*/  VOTEU.ANY UP0, P0 ;  /* 0x00000000003f7886 */ /* 0x000fca0000000100 */
[----:B------:R-:W-:-:S06]  /*3310*/  @UP0 UIADD3 UR6, UR14, UR4, URZ ;  /* 0x000000040e060290 */ /* 0x000fcc000fffe03f */
[----:B------:R-:W-:Y:S02]  /*3320*/  IMAD.U32 R18, RZ, RZ, UR6 ;  /* 0x00000006ff127e24 */ /* 0x000fe4000f8e00ff */
[----:B------:R-:W-:Y:S02]  /*3330*/  IMAD.U32 R21, RZ, RZ, UR6 ;  /* 0x00000006ff157e24 */ /* 0x000fe4000f8e00ff */
[----:B0-----:R-:W-:-:S05]  /*3340*/  @P0 IMAD.WIDE.U32 R18, R18, 0x38e38e39, RZ ;  /* 0x38e38e3912120825 */ /* 0x001fca00078e00ff */
[----:B------:R-:W-:-:S05]  /*3350*/  @P0 SHF.R.U32.HI R18, RZ, 0x2, R19 ;  /* 0x00000002ff120819 */ /* 0x000fca0000011613 */
[----:B------:R-:W-:-:S05]  /*3360*/  @P0 IMAD R18, R18, -0x12, R21 ;  /* 0xffffffee12120824 */ /* 0x000fca00078e0215 */
[----:B------:R-:W-:-:S05]  /*3370*/  @P0 LEA R18, R18, UR12, 0x3 ;  /* 0x0000000c12120c11 */ /* 0x000fca000f8e18ff */
[----:B------:R-:W-:-:S05]  /*3380*/  @P0 VIADD R19, R18, 0x90 ;  /* 0x0000009012130836 */ /* 0x000fca0000000000 */
[----:B------:R-:W-:-:S04]  /*3390*/  @P0 PRMT R19, R12, 0x654, R19 ;  /* 0x000006540c130816 */ /* 0x000fc80000000013 */
[----:B------:R1:W-:Y:S01]  /*33a0*/  @P0 SYNCS.ARRIVE.TRANS64.RED.A1T0 RZ, [R19+URZ], RZ ;  /* 0x000000ff13ff09a7 */ /* 0x0003e2000810043f */
[----:B------:R-:W-:-:S13]  /*33b0*/  ISETP.GT.U32.AND P0, PT, R7, 0x1, PT ;  /* 0x000000010700780c */ /* 0x000fda0003f04070 */
[----:B-1----:R-:W-:Y:S05]  /*33c0*/  @P0 BRA `(.L_x_37) ;  /* 0x0000000000040947 */ /* 0x002fea0003800000 */
[----:B------:R-:W-:Y:S01]  /*33d0*/  BPT.TRAP 0x1 ;  /* 0x000000040000795c */ /* 0x000fe20000300000 */
.L_x_37:
[----:B------:R-:W-:Y:S01]  /*33e0*/  SHF.L.U32 R18, R150, 0x1f, RZ ;  /* 0x0000001f96127819 */ /* 0x000fe200000006ff */
[----:B------:R-:W-:Y:S01]  /*33f0*/  UIADD3 UR4, UR20, UR4, URZ ;  /* 0x0000000414047290 */ /* 0x000fe2000fffe03f */
[----:B------:R-:W1:Y:S01]  /*3400*/  LDC R29, c[0x0][0x288] ;  /* 0x0000a200ff1d7b82 */ /* 0x000e620000000800 */
[----:B------:R-:W-:Y:S01]  /*3410*/  UISETP.GE.U32.AND UP1, UPT, UR20, 0x12, UPT ;  /* 0x000000121400788c */ /* 0x000fe2000bf26070 */
[----:B------:R-:W-:Y:S01]  /*3420*/  IMAD.SHL.U32 R26, R16, 0x2, RZ ;  /* 0x00000002101a7824 */ /* 0x000fe200078e00ff */
[----:B------:R-:W-:Y:S02]  /*3430*/  UISETP.GT.U32.AND UP0, UPT, UR4, 0x11, UPT ;  /* 0x000000110400788c */ /* 0x000fe4000bf04070 */
[----:B------:R-:W-:Y:S02]  /*3440*/  UIMAD.WIDE.U32 UR6, UR4, 0x38e38e39, URZ ;  /* 0x38e38e39040678a5 */ /* 0x000fe4000f8e003f */
[----:B------:R-:W-:Y:S01]  /*3450*/  UISETP.LT.U32.AND UP0, UPT, UR20, 0x12, UP0 ;  /* 0x000000121400788c */ /* 0x000fe20008701070 */
[----:B------:R-:W4:Y:S01]  /*3460*/  SYNCS.PHASECHK.TRANS64.TRYWAIT P0, [UR15+0x8], R18 ;  /* 0x00000812ff0075a7 */ /* 0x000f22000800014f */
[----:B------:R-:W-:Y:S01]  /*3470*/  USHF.R.U32.HI UR6, URZ, 0x2, UR7 ;  /* 0x000000023f067899 */ /* 0x000fe20008011607 */
[----:B------:R-:W-:Y:S01]  /*3480*/  SHF.R.S32.HI R27, RZ, 0x1f, R26 ;  /* 0x0000001fff1b7819 */ /* 0x000fe2000001141a */
[----:B------:R-:W-:-:S02]  /*3490*/  USEL UR8, URZ, 0x1, !UP0 ;  /* 0x000000013f087887 */ /* 0x000fc4000c000000 */
[----:B------:R-:W-:Y:S02]  /*34a0*/  UIMAD UR4, UR6, -0x12, UR4 ;  /* 0xffffffee060478a4 */ /* 0x000fe4000f8e0204 */
[----:B------:R-:W-:-:S04]  /*34b0*/  ULOP3.LUT UR5, UR5, UR8, URZ, 0x3c, !UPT ;  /* 0x0000000805057292 */ /* 0x000fc8000f8e3c3f */
[----:B------:R-:W-:Y:S01]  /*34c0*/  @UP1 ULOP3.LUT UR5, UR5, 0x1, UR6, 0x78, !UPT ;  /* 0x0000000105051892 */ /* 0x000fe2000f8e7806 */
[----:B-1--4-:R-:W-:Y:S11]  /*34d0*/  @!P0 BRA `(.L_x_39) ;  /* 0x00000068000c8947 */ /* 0x012ff60003800000 */
.L_x_211:
[----:B------:R-:W-:Y:S01]  /*34e0*/  IMAD.SHL.U32 R28, R6, 0x40, RZ ;  /* 0x00000040061c7824 */ /* 0x000fe200078e00ff */
[----:B------:R-:W-:Y:S01]  /*34f0*/  ULDC UR8, c[0x0][0x284] ;  /* 0x0000a10000087ab9 */ /* 0x000fe20000000800 */
[----:B------:R-:W-:Y:S01]  /*3500*/  IMAD.SHL.U32 R33, R5, 0x80, RZ ;  /* 0x0000008005217824 */ /* 0x000fe200078e00ff */
[----:B------:R-:W-:Y:S01]  /*3510*/  SHF.R.S32.HI R34, RZ, 0x1f, R4 ;  /* 0x0000001fff227819 */ /* 0x000fe20000011404 */
[----:B------:R-:W-:Y:S01]  /*3520*/  ULDC.64 UR6, c[0x0][0x5d0] ;  /* 0x0001740000067ab9 */ /* 0x000fe20000000a00 */
[----:B------:R-:W-:Y:S01]  /*3530*/  ISETP.GE.AND P0, PT, R28, UR8, PT ;  /* 0x000000081c007c0c */ /* 0x000fe2000bf06270 */
[----:B0-----:R-:W-:Y:S01]  /*3540*/  IMAD.WIDE.U32 R18, R4, UR6, R26 ;  /* 0x0000000604127c25 */ /* 0x001fe2000f8e001a */
[----:B------:R-:W-:Y:S02]  /*3550*/  SHF.R.S32.HI R32, RZ, 0x1f, R33 ;  /* 0x0000001fff207819 */ /* 0x000fe40000011421 */
[C---:B------:R-:W-:Y:S01]  /*3560*/  ISETP.GE.OR P0, PT, R33.reuse, R29, P0 ;  /* 0x0000001d2100720c */ /* 0x040fe20000706670 */
[----:B------:R-:W-:Y:S01]  /*3570*/  IMAD R5, R34, UR6, RZ ;  /* 0x0000000622057c24 */ /* 0x000fe2000f8e02ff */
[----:B------:R-:W-:-:S03]  /*3580*/  IADD3 R18, P1, R33, R18, RZ ;  /* 0x0000001221127210 */ /* 0x000fc60007f3e0ff */
[----:B------:R-:W-:-:S05]  /*3590*/  IMAD R5, R4, UR7, R5 ;  /* 0x0000000704057c24 */ /* 0x000fca000f8e0205 */
[----:B------:R-:W-:-:S03]  /*35a0*/  IADD3.X R19, R32, R19, R5, P1, !PT ;  /* 0x0000001320137210 */ /* 0x000fc60000ffe405 */
[----:B------:R-:W-:Y:S05]  /*35b0*/  @P0 BRA `(.L_x_40) ;  /* 0x0000004400b80947 */ /* 0x000fea0003800000 */
[----:B------:R-:W0:Y:S01]  /*35c0*/  LDC.64 R30, c[0x0][0x5c8] ;  /* 0x00017200ff1e7b82 */ /* 0x000e220000000a00 */
[----:B------:R-:W-:Y:S01]  /*35d0*/  IMAD.WIDE R24, R6, 0x40, R10 ;  /* 0x0000004006187825 */ /* 0x000fe200078e020a */
[----:B------:R-:W-:Y:S01]  /*35e0*/  ULDC.64 UR6, c[0x0][0x5c0] ;  /* 0x0001700000067ab9 */ /* 0x000fe20000000a00 */
[----:B------:R-:W-:Y:S02]  /*35f0*/  BSSY B0, `(.L_x_40) ;  /* 0x000046a000007945 */ /* 0x000fe40003800000 */
[----:B------:R-:W-:-:S04]  /*3600*/  IMAD R6, R16, -0x2, R29 ;  /* 0xfffffffe10067824 */ /* 0x000fc800078e021d */
[----:B------:R-:W-:Y:S02]  /*3610*/  IMAD.IADD R6, R6, 0x1, -R33 ;  /* 0x0000000106067824 */ /* 0x000fe400078e0a21 */
[-C--:B0-----:R-:W-:Y:S02]  /*3620*/  IMAD R5, R25, R30.reuse, RZ ;  /* 0x0000001e19057224 */ /* 0x081fe400078e02ff */
[----:B------:R-:W-:-:S04]  /*3630*/  IMAD.WIDE.U32 R18, R24, R30, R18 ;  /* 0x0000001e18127225 */ /* 0x000fc800078e0012 */
[----:B------:R-:W-:Y:S01]  /*3640*/  IMAD R21, R24, R31, R5 ;  /* 0x0000001f18157224 */ /* 0x000fe200078e0205 */
[----:B------:R-:W-:Y:S02]  /*3650*/  LEA R5, P0, R30, R18, 0x3 ;  /* 0x000000121e057211 */ /* 0x000fe400078018ff */
[----:B------:R-:W-:Y:S01]  /*3660*/  IADD3 R20, P1, R18, UR6, RZ ;  /* 0x0000000612147c10 */ /* 0x000fe2000ff3e0ff */
[----:B------:R-:W-:Y:S01]  /*3670*/  IMAD.IADD R21, R19, 0x1, R21 ;  /* 0x0000000113157824 */ /* 0x000fe200078e0215 */
[----:B------:R-:W-:-:S04]  /*3680*/  IADD3 R18, P3, R5, UR6, RZ ;  /* 0x0000000605127c10 */ /* 0x000fc8000ff7e0ff */
[----:B------:R-:W-:Y:S01]  /*3690*/  LEA.HI.X R5, R30, R21, R31, 0x3, P0 ;  /* 0x000000151e057211 */ /* 0x000fe200000f1c1f */
[----:B------:R-:W-:Y:S01]  /*36a0*/  IMAD.IADD R30, R17, 0x1, -R28 ;  /* 0x00000001111e7824 */ /* 0x000fe200078e0a1c */
[----:B---3-5:R-:W-:Y:S02]  /*36b0*/  FSETP.NEU.AND P0, PT, R15, RZ, PT ;  /* 0x000000ff0f00720b */ /* 0x028fe40003f0d000 */
[----:B------:R-:W-:Y:S02]  /*36c0*/  IADD3.X R21, R21, UR7, RZ, P1, !PT ;  /* 0x0000000715157c10 */ /* 0x000fe40008ffe4ff */
[----:B------:R-:W-:-:S09]  /*36d0*/  IADD3.X R19, R5, UR7, RZ, P3, !PT ;  /* 0x0000000705137c10 */ /* 0x000fd20009ffe4ff */
[----:B------:R-:W-:Y:S05]  /*36e0*/  @!P0 BRA `(.L_x_41) ;  /* 0x0000003400608947 */ /* 0x000fea0003800000 */
[----:B------:R-:W-:Y:S01]  /*36f0*/  ULDC.64 UR6, c[0x0][0x5b8] ;  /* 0x00016e0000067ab9 */ /* 0x000fe20000000a00 */
[----:B------:R-:W-:Y:S01]  /*3700*/  ULDC.64 UR8, c[0x0][0x5a8] ;  /* 0x00016a0000087ab9 */ /* 0x000fe20000000a00 */
[----:B------:R-:W-:Y:S01]  /*3710*/  IMAD.WIDE.U32 R26, R4, UR6, R26 ;  /* 0x00000006041a7c25 */ /* 0x000fe2000f8e001a */
[----:B------:R-:W-:Y:S01]  /*3720*/  BSSY B1, `(.L_x_42) ;  /* 0x0000010000017945 */ /* 0x000fe20003800000 */
[----:B------:R-:W-:Y:S02]  /*3730*/  PRMT R28, RZ, 0x7610, R28 ;  /* 0x00007610ff1c7816 */ /* 0x000fe4000000001c */
[----:B------:R-:W-:Y:S01]  /*3740*/  IMAD R5, R34, UR6, RZ ;  /* 0x0000000622057c24 */ /* 0x000fe2000f8e02ff */
[----:B------:R-:W-:-:S03]  /*3750*/  IADD3 R26, P0, R33, R26, RZ ;  /* 0x0000001a211a7210 */ /* 0x000fc60007f1e0ff */
[----:B------:R-:W-:Y:S01]  /*3760*/  IMAD R5, R4, UR7, R5 ;  /* 0x0000000704057c24 */ /* 0x000fe2000f8e0205 */
[----:B------:R-:W-:Y:S02]  /*3770*/  ULDC.64 UR6, c[0x0][0x5b0] ;  /* 0x00016c0000067ab9 */ /* 0x000fe40000000a00 */
[----:B------:R-:W-:Y:S02]  /*3780*/  IMAD R29, R25, UR6, RZ ;  /* 0x00000006191d7c24 */ /* 0x000fe4000f8e02ff */
[----:B------:R-:W-:Y:S02]  /*3790*/  IADD3.X R27, R32, R27, R5, P0, !PT ;  /* 0x0000001b201b7210 */ /* 0x000fe400007fe405 */
[----:B------:R-:W-:Y:S01]  /*37a0*/  ISETP.GE.AND P0, PT, R30, 0x1, PT ;  /* 0x000000011e00780c */ /* 0x000fe20003f06270 */
[C---:B------:R-:W-:Y:S02]  /*37b0*/  IMAD R29, R24.reuse, UR7, R29 ;  /* 0x00000007181d7c24 */ /* 0x040fe4000f8e021d */
[----:B------:R-:W-:Y:S01]  /*37c0*/  IMAD.WIDE.U32 R4, R24, UR6, R26 ;  /* 0x0000000618047c25 */ /* 0x000fe2000f8e001a */
[----:B------:R-:W-:-:S02]  /*37d0*/  ISETP.LT.OR P4, PT, R6, 0x1, !P0 ;  /* 0x000000010600780c */ /* 0x000fc40004781670 */
[----:B------:R-:W-:-:S04]  /*37e0*/  IADD3 R4, P1, R4, UR8, RZ ;  /* 0x0000000804047c10 */ /* 0x000fc8000ff3e0ff */
[----:B------:R-:W-:-:S07]  /*37f0*/  IADD3.X R5, R5, UR9, R29, P1, !PT ;  /* 0x0000000905057c10 */ /* 0x000fce0008ffe41d */
[----:B------:R-:W-:Y:S05]  /*3800*/  @P4 BRA `(.L_x_43) ;  /* 0x0000000000044947 */ /* 0x000fea0003800000 */
[----:B------:R0:W5:Y:S02]  /*3810*/  LDG.E.U8 R28, desc[UR18][R4.64] ;  /* 0x00000012041c7981 */ /* 0x000164000c1e1100 */
.L_x_43:
[----:B------:R-:W-:Y:S05]  /*3820*/  BSYNC B1 ;  /* 0x0000000000017941 */ /* 0x000fea0003800000 */
.L_x_42:
[----:B-----5:R-:W-:Y:S01]  /*3830*/  LOP3.LUT R28, R28, 0xff, RZ, 0xc0, !PT ;  /* 0x000000ff1c1c7812 */ /* 0x020fe200078ec0ff */
[----:B------:R-:W-:Y:S01]  /*3840*/  BSSY B1, `(.L_x_44) ;  /* 0x000000b000017945 */ /* 0x000fe20003800000 */
[----:B------:R-:W-:Y:S02]  /*3850*/  ISETP.LT.OR P3, PT, R6, 0x2, !P0 ;  /* 0x000000020600780c */ /* 0x000fe40004761670 */
[----:B------:R-:W-:-:S05]  /*3860*/  F2FP.F16.E4M3.UNPACK_B R28, R28 ;  /* 0x0000001cff1c723e */ /* 0x000fca00020006ff */
[----:B------:R-:W-:-:S05]  /*3870*/  HADD2.F32 R28, -RZ, R28.H0_H0 ;  /* 0x2000001cff1c7230 */ /* 0x000fca0000004100 */
[----:B------:R-:W-:-:S04]  /*3880*/  FMUL R28, R28, R15 ;  /* 0x0000000f1c1c7220 */ /* 0x000fc80000400000 */
[----:B--2---:R-:W-:-:S05]  /*3890*/  FFMA R28, R151, R14, R28 ;  /* 0x0000000e971c7223 */ /* 0x004fca000000001c */
[----:B------:R-:W-:Y:S02]  /*38a0*/  F2FP.SATFINITE.E4M3.F32.PACK_AB_MERGE_C R29, RZ, R28, RZ ;  /* 0x0000001cff1d723e */ /* 0x000fe400048070ff */
[----:B------:R-:W-:-:S03]  /*38b0*/  PRMT R28, RZ, 0x7610, R28 ;  /* 0x00007610ff1c7816 */ /* 0x000fc6000000001c */
[----:B------:R1:W-:Y:S01]  /*38c0*/  @!P4 STG.E.U8 desc[UR18][R20.64], R29 ;  /* 0x0000001d1400c986 */ /* 0x0003e2000c101112 */
[----:B------:R-:W-:Y:S05]  /*38d0*/  @P3 BRA `(.L_x_45) ;  /* 0x0000000000043947 */ /* 0x000fea0003800000 */
[----:B------:R2:W5:Y:S02]  /*38e0*/  LDG.E.U8 R28, desc[UR18][R4.64+0x1] ;  /* 0x00000112041c7981 */ /* 0x000564000c1e1100 */
.L_x_45:
[----:B------:R-:W-:Y:S05]  /*38f0*/  BSYNC B1 ;  /* 0x0000000000017941 */ /* 0x000fea0003800000 */
.L_x_44:
[----:B-----5:R-:W-:Y:S01]  /*3900*/  LOP3.LUT R28, R28, 0xff, RZ, 0xc0, !PT ;  /* 0x000000ff1c1c7812 */ /* 0x020fe200078ec0ff */
[----:B------:R-:W-:Y:S01]  /*3910*/  BSSY B1, `(.L_x_46) ;  /* 0x0000013000017945 */ /* 0x000fe20003800000 */
[----:B-1----:R-:W-:Y:S02]  /*3920*/  IADD3 R29, P1, R24, 0x8, RZ ;  /* 0x00000008181d7810 */ /* 0x002fe40007f3e0ff */
[----:B------:R-:W-:-:S03]  /*3930*/  F2FP.F16.E4M3.UNPACK_B R28, R28 ;  /* 0x0000001cff1c723e */ /* 0x000fc600020006ff */
[----:B------:R-:W-:Y:S01]  /*3940*/  IMAD.X R24, RZ, RZ, R25, P1 ;  /* 0x000000ffff187224 */ /* 0x000fe200008e0619 */
[----:B------:R-:W-:Y:S01]  /*3950*/  ISETP.GE.AND P1, PT, R30, 0x9, PT ;  /* 0x000000091e00780c */ /* 0x000fe20003f26270 */
[----:B------:R-:W-:Y:S02]  /*3960*/  HADD2.F32 R28, -RZ, R28.H0_H0 ;  /* 0x2000001cff1c7230 */ /* 0x000fe40000004100 */
[----:B------:R-:W-:Y:S01]  /*3970*/  IMAD R24, R24, UR6, RZ ;  /* 0x0000000618187c24 */ /* 0x000fe2000f8e02ff */
[----:B------:R-:W-:Y:S01]  /*3980*/  ISETP.LT.OR P5, PT, R6, 0x1, !P1 ;  /* 0x000000010600780c */ /* 0x000fe20004fa1670 */
[----:B------:R-:W-:-:S04]  /*3990*/  IMAD.WIDE.U32 R26, R29, UR6, R26 ;  /* 0x000000061d1a7c25 */ /* 0x000fc8000f8e001a */
[----:B------:R-:W-:Y:S01]  /*39a0*/  FMUL R25, R28, R15 ;  /* 0x0000000f1c197220 */ /* 0x000fe20000400000 */
[----:B------:R-:W-:-:S03]  /*39b0*/  IMAD R29, R29, UR7, R24 ;  /* 0x000000071d1d7c24 */ /* 0x000fc6000f8e0218 */
[----:B------:R-:W-:Y:S01]  /*39c0*/  FFMA R25, R146, R14, R25 ;  /* 0x0000000e92197223 */ /* 0x000fe20000000019 */
[----:B------:R-:W-:Y:S02]  /*39d0*/  IADD3 R24, P4, R26, UR8, RZ ;  /* 0x000000081a187c10 */ /* 0x000fe4000ff9e0ff */
[----:B------:R-:W-:Y:S02]  /*39e0*/  PRMT R26, RZ, 0x7610, R26 ;  /* 0x00007610ff1a7816 */ /* 0x000fe4000000001a */
[----:B------:R-:W-:Y:S02]  /*39f0*/  F2FP.SATFINITE.E4M3.F32.PACK_AB_MERGE_C R31, RZ, R25, RZ ;  /* 0x00000019ff1f723e */ /* 0x000fe400048070ff */
[----:B------:R-:W-:-:S03]  /*3a00*/  IADD3.X R25, R27, UR9, R29, P4, !PT ;  /* 0x000000091b197c10 */ /* 0x000fc6000a7fe41d */
[----:B------:R1:W-:Y:S01]  /*3a10*/  @!P3 STG.E.U8 desc[UR18][R20.64+0x1], R31 ;  /* 0x0000011f1400b986 */ /* 0x0003e2000c101112 */
[----:B------:R-:W-:Y:S05]  /*3a20*/  @P5 BRA `(.L_x_47) ;  /* 0x0000000000045947 */ /* 0x000fea0003800000 */
[----:B------:R3:W5:Y:S02]  /*3a30*/  LDG.E.U8 R26, desc[UR18][R24.64] ;  /* 0x00000012181a7981 */ /* 0x000764000c1e1100 */
.L_x_47:
[----:B------:R-:W-:Y:S05]  /*3a40*/  BSYNC B1 ;  /* 0x0000000000017941 */ /* 0x000fea0003800000 */
.L_x_46:
[----:B-----5:R-:W-:Y:S01]  /*3a50*/  LOP3.LUT R26, R26, 0xff, RZ, 0xc0, !PT ;  /* 0x000000ff1a1a7812 */ /* 0x020fe200078ec0ff */
[----:B------:R-:W-:Y:S01]  /*3a60*/  BSSY B1, `(.L_x_48) ;  /* 0x000000b000017945 */ /* 0x000fe20003800000 */
[----:B------:R-:W-:Y:S02]  /*3a70*/  ISETP.LT.OR P3, PT, R6, 0x2, !P1 ;  /* 0x000000020600780c */ /* 0x000fe40004f61670 */
[----:B------:R-:W-:-:S05]  /*3a80*/  F2FP.F16.E4M3.UNPACK_B R26, R26 ;  /* 0x0000001aff1a723e */ /* 0x000fca00020006ff */
[----:B------:R-:W-:-:S05]  /*3a90*/  HADD2.F32 R26, -RZ, R26.H0_H0 ;  /* 0x2000001aff1a7230 */ /* 0x000fca0000004100 */
[----:B------:R-:W-:-:S04]  /*3aa0*/  FMUL R26, R26, R15 ;  /* 0x0000000f1a1a7220 */ /* 0x000fc80000400000 */
[----:B------:R-:W-:-:S05]  /*3ab0*/  FFMA R26, R149, R14, R26 ;  /* 0x0000000e951a7223 */ /* 0x000fca000000001a */
[----:B------:R-:W-:Y:S02]  /*3ac0*/  F2FP.SATFINITE.E4M3.F32.PACK_AB_MERGE_C R27, RZ, R26, RZ ;  /* 0x0000001aff1b723e */ /* 0x000fe400048070ff */
[----:B------:R-:W-:-:S03]  /*3ad0*/  PRMT R26, RZ, 0x7610, R26 ;  /* 0x00007610ff1a7816 */ /* 0x000fc6000000001a */
[----:B------:R4:W-:Y:S01]  /*3ae0*/  @!P5 STG.E.U8 desc[UR18][R18.64], R27 ;  /* 0x0000001b1200d986 */ /* 0x0009e2000c101112 */
[----:B------:R-:W-:Y:S05]  /*3af0*/  @P3 BRA `(.L_x_49) ;  /* 0x0000000000043947 */ /* 0x000fea0003800000 */
[----:B------:R0:W5:Y:S02]  /*3b00*/  LDG.E.U8 R26, desc[UR18][R24.64+0x1] ;  /* 0x00000112181a7981 */ /* 0x000164000c1e1100 */
.L_x_49:
[----:B------:R-:W-:Y:S05]  /*3b10*/  BSYNC B1 ;  /* 0x0000000000017941 */ /* 0x000fea0003800000 */
.L_x_48:
[----:B-----5:R-:W-:Y:S01]  /*3b20*/  LOP3.LUT R26, R26, 0xff, RZ, 0xc0, !PT ;  /* 0x000000ff1a1a7812 */ /* 0x020fe200078ec0ff */
[----:B------:R-:W-:Y:S01]  /*3b30*/  BSSY B1, `(.L_x_50) ;  /* 0x000000b000017945 */ /* 0x000fe20003800000 */
[----:B------:R-:W-:Y:S02]  /*3b40*/  ISETP.LT.OR P4, PT, R6, 0x9, !P0 ;  /* 0x000000090600780c */ /* 0x000fe40004781670 */
[----:B------:R-:W-:-:S05]  /*3b50*/  F2FP.F16.E4M3.UNPACK_B R26, R26 ;  /* 0x0000001aff1a723e */ /* 0x000fca00020006ff */
[----:B------:R-:W-:-:S05]  /*3b60*/  HADD2.F32 R26, -RZ, R26.H0_H0 ;  /* 0x2000001aff1a7230 */ /* 0x000fca0000004100 */
[----:B----4-:R-:W-:Y:S01]  /*3b70*/  FMUL R27, R26, R15 ;  /* 0x0000000f1a1b7220 */ /* 0x010fe20000400000 */
[----:B------:R-:W-:-:S03]  /*3b80*/  PRMT R26, RZ, 0x7610, R26 ;  /* 0x00007610ff1a7816 */ /* 0x000fc6000000001a */
[----:B------:R-:W-:-:S05]  /*3b90*/  FFMA R27, R144, R14, R27 ;  /* 0x0000000e901b7223 */ /* 0x000fca000000001b */
[----:B------:R-:W-:-:S05]  /*3ba0*/  F2FP.SATFINITE.E4M3.F32.PACK_AB_MERGE_C R27, RZ, R27, RZ ;  /* 0x0000001bff1b723e */ /* 0x000fca00048070ff */
[----:B------:R4:W-:Y:S01]  /*3bb0*/  @!P3 STG.E.U8 desc[UR18][R18.64+0x1], R27 ;  /* 0x0000011b1200b986 */ /* 0x0009e2000c101112 */
[----:B------:R-:W-:Y:S05]  /*3bc0*/  @P4 BRA `(.L_x_51) ;  /* 0x0000000000044947 */ /* 0x000fea0003800000 */
[----:B------:R0:W5:Y:S02]  /*3bd0*/  LDG.E.U8 R26, desc[UR18][R4.64+0x8] ;  /* 0x00000812041a7981 */ /* 0x000164000c1e1100 */
.L_x_51:
[----:B------:R-:W-:Y:S05]  /*3be0*/  BSYNC B1 ;  /* 0x0000000000017941 */ /* 0x000fea0003800000 */
.L_x_50:
[----:B-----5:R-:W-:Y:S01]  /*3bf0*/  LOP3.LUT R26, R26, 0xff, RZ, 0xc0, !PT ;  /* 0x000000ff1a1a7812 */ /* 0x020fe200078ec0ff */
[----:B------:R-:W-:Y:S01]  /*3c00*/  BSSY B1, `(.L_x_52) ;  /* 0x000000b000017945 */ /* 0x000fe20003800000 */
[----:B------:R-:W-:Y:S02]  /*3c10*/  ISETP.LT.OR P3, PT, R6, 0xa, !P0 ;  /* 0x0000000a0600780c */ /* 0x000fe40004761670 */
[----:B------:R-:W-:-:S05]  /*3c20*/  F2FP.F16.E4M3.UNPACK_B R26, R26 ;  /* 0x0000001aff1a723e */ /* 0x000fca00020006ff */
[----:B------:R-:W-:-:S05]  /*3c30*/  HADD2.F32 R26, -RZ, R26.H0_H0 ;  /* 0x2000001aff1a7230 */ /* 0x000fca0000004100 */
[----:B------:R-:W-:-:S04]  /*3c40*/  FMUL R26, R26, R15 ;  /* 0x0000000f1a1a7220 */ /* 0x000fc80000400000 */
[----:B------:R-:W-:-:S05]  /*3c50*/  FFMA R26, R147, R14, R26 ;  /* 0x0000000e931a7223 */ /* 0x000fca000000001a */
[----:B----4-:R-:W-:Y:S02]  /*3c60*/  F2FP.SATFINITE.E4M3.F32.PACK_AB_MERGE_C R27, RZ, R26, RZ ;  /* 0x0000001aff1b723e */ /* 0x010fe400048070ff */
[----:B------:R-:W-:-:S03]  /*3c70*/  PRMT R26, RZ, 0x7610, R26 ;  /* 0x00007610ff1a7816 */ /* 0x000fc6000000001a */
[----:B------:R4:W-:Y:S01]  /*3c80*/  @!P4 STG.E.U8 desc[UR18][R20.64+0x8], R27 ;  /* 0x0000081b1400c986 */ /* 0x0009e2000c101112 */
[----:B------:R-:W-:Y:S05]  /*3c90*/  @P3 BRA `(.L_x_53) ;  /* 0x0000000000043947 */ /* 0x000fea0003800000 */
[----:B------:R0:W5:Y:S02]  /*3ca0*/  LDG.E.U8 R26, desc[UR18][R4.64+0x9] ;  /* 0x00000912041a7981 */ /* 0x000164000c1e1100 */
.L_x_53:
[----:B------:R-:W-:Y:S05]  /*3cb0*/  BSYNC B1 ;  /* 0x0000000000017941 */ /* 0x000fea0003800000 */
.L_x_52:
        /* <DEDUP_REMOVED lines=12> */
.L_x_55:
[----:B------:R-:W-:Y:S05]  /*3d80*/  BSYNC B1 ;  /* 0x0000000000017941 */ /* 0x000fea0003800000 */
.L_x_54:
        /* <DEDUP_REMOVED lines=12> */
.L_x_57:
[----:B------:R-:W-:Y:S05]  /*3e50*/  BSYNC B1 ;  /* 0x0000000000017941 */ /* 0x000fea0003800000 */
.L_x_56:
        /* <DEDUP_REMOVED lines=12> */
.L_x_59:
[----:B------:R-:W-:Y:S05]  /*3f20*/  BSYNC B1 ;  /* 0x0000000000017941 */ /* 0x000fea0003800000 */
.L_x_58:
        /* <DEDUP_REMOVED lines=12> */
.L_x_61:
[----:B------:R-:W-:Y:S05]  /*3ff0*/  BSYNC B1 ;  /* 0x0000000000017941 */ /* 0x000fea0003800000 */
.L_x_60:
        /* <DEDUP_REMOVED lines=12> */
.L_x_63:
[----:B------:R-:W-:Y:S05]  /*40c0*/  BSYNC B1 ;  /* 0x0000000000017941 */ /* 0x000fea0003800000 */
.L_x_62:
        /* <DEDUP_REMOVED lines=12> */
.L_x_65:
[----:B------:R-:W-:Y:S05]  /*4190*/  BSYNC B1 ;  /* 0x0000000000017941 */ /* 0x000fea0003800000 */
.L_x_64:
        /* <DEDUP_REMOVED lines=12> */
.L_x_67:
[----:B------:R-:W-:Y:S05]  /*4260*/  BSYNC B1 ;  /* 0x0000000000017941 */ /* 0x000fea0003800000 */
.L_x_66:
        /* <DEDUP_REMOVED lines=12> */
.L_x_69:
[----:B------:R-:W-:Y:S05]  /*4330*/  BSYNC B1 ;  /* 0x0000000000017941 */ /* 0x000fea0003800000 */
.L_x_68:
        /* <DEDUP_REMOVED lines=12> */
.L_x_71:
[----:B------:R-:W-:Y:S05]  /*4400*/  BSYNC B1 ;  /* 0x0000000000017941 */ /* 0x000fea0003800000 */
.L_x_70:
        /* <DEDUP_REMOVED lines=12> */
.L_x_73:
[----:B------:R-:W-:Y:S05]  /*44d0*/  BSYNC B1 ;  /* 0x0000000000017941 */ /* 0x000fea0003800000 */
.L_x_72:
        /* <DEDUP_REMOVED lines=12> */
.L_x_75:
[----:B------:R-:W-:Y:S05]  /*45a0*/  BSYNC B1 ;  /* 0x0000000000017941 */ /* 0x000fea0003800000 */
.L_x_74:
        /* <DEDUP_REMOVED lines=12> */
.L_x_77:
[----:B------:R-:W-:Y:S05]  /*4670*/  BSYNC B1 ;  /* 0x0000000000017941 */ /* 0x000fea0003800000 */
.L_x_76:
        /* <DEDUP_REMOVED lines=12> */
.L_x_79:
[----:B------:R-:W-:Y:S05]  /*4740*/  BSYNC B1 ;  /* 0x0000000000017941 */ /* 0x000fea0003800000 */
.L_x_78:
        /* <DEDUP_REMOVED lines=12> */
.L_x_81:
[----:B------:R-:W-:Y:S05]  /*4810*/  BSYNC B1 ;  /* 0x0000000000017941 */ /* 0x000fea0003800000 */
.L_x_80:
        /* <DEDUP_REMOVED lines=12> */
.L_x_83:
[----:B------:R-:W-:Y:S05]  /*48e0*/  BSYNC B1 ;  /* 0x0000000000017941 */ /* 0x000fea0003800000 */
.L_x_82:
        /* <DEDUP_REMOVED lines=12> */
.L_x_85:
[----:B------:R-:W-:Y:S05]  /*49b0*/  BSYNC B1 ;  /* 0x0000000000017941 */ /* 0x000fea0003800000 */
.L_x_84:
        /* <DEDUP_REMOVED lines=12> */
.L_x_87:
[----:B------:R-:W-:Y:S05]  /*4a80*/  BSYNC B1 ;  /* 0x0000000000017941 */ /* 0x000fea0003800000 */
.L_x_86:
        /* <DEDUP_REMOVED lines=12> */
.L_x_89:
[----:B------:R-:W-:Y:S05]  /*4b50*/  BSYNC B1 ;  /* 0x0000000000017941 */ /* 0x000fea0003800000 */
.L_x_88:
        /* <DEDUP_REMOVED lines=12> */
.L_x_91:
[----:B------:R-:W-:Y:S05]  /*4c20*/  BSYNC B1 ;  /* 0x0000000000017941 */ /* 0x000fea0003800000 */
.L_x_90:
        /* <DEDUP_REMOVED lines=12> */
.L_x_93:
[----:B------:R-:W-:Y:S05]  /*4cf0*/  BSYNC B1 ;  /* 0x0000000000017941 */ /* 0x000fea0003800000 */
.L_x_92:
        /* <DEDUP_REMOVED lines=12> */
.L_x_95:
[----:B------:R-:W-:Y:S05]  /*4dc0*/  BSYNC B1 ;  /* 0x0000000000017941 */ /* 0x000fea0003800000 */
.L_x_94:
        /* <DEDUP_REMOVED lines=12> */
.L_x_97:
[----:B------:R-:W-:Y:S05]  /*4e90*/  BSYNC B1 ;  /* 0x0000000000017941 */ /* 0x000fea0003800000 */
.L_x_96:
        /* <DEDUP_REMOVED lines=12> */
.L_x_99:
[----:B------:R-:W-:Y:S05]  /*4f60*/  BSYNC B1 ;  /* 0x0000000000017941 */ /* 0x000fea0003800000 */
.L_x_98:
        /* <DEDUP_REMOVED lines=12> */
.L_x_101:
[----:B------:R-:W-:Y:S05]  /*5030*/  BSYNC B1 ;  /* 0x0000000000017941 */ /* 0x000fea0003800000 */
.L_x_100:
        /* <DEDUP_REMOVED lines=12> */
.L_x_103:
[----:B------:R-:W-:Y:S05]  /*5100*/  BSYNC B1 ;  /* 0x0000000000017941 */ /* 0x000fea0003800000 */
.L_x_102:
        /* <DEDUP_REMOVED lines=12> */
.L_x_105:
[----:B------:R-:W-:Y:S05]  /*51d0*/  BSYNC B1 ;  /* 0x0000000000017941 */ /* 0x000fea0003800000 */
.L_x_104:
        /* <DEDUP_REMOVED lines=12> */
.L_x_107:
[----:B------:R-:W-:Y:S05]  /*52a0*/  BSYNC B1 ;  /* 0x0000000000017941 */ /* 0x000fea0003800000 */
.L_x_106:
        /* <DEDUP_REMOVED lines=12> */
.L_x_109:
[----:B------:R-:W-:Y:S05]  /*5370*/  BSYNC B1 ;  /* 0x0000000000017941 */ /* 0x000fea0003800000 */
.L_x_108:
        /* <DEDUP_REMOVED lines=12> */
.L_x_111:
[----:B------:R-:W-:Y:S05]  /*5440*/  BSYNC B1 ;  /* 0x0000000000017941 */ /* 0x000fea0003800000 */
.L_x_110:
        /* <DEDUP_REMOVED lines=12> */
.L_x_113:
[----:B------:R-:W-:Y:S05]  /*5510*/  BSYNC B1 ;  /* 0x0000000000017941 */ /* 0x000fea0003800000 */
.L_x_112:
        /* <DEDUP_REMOVED lines=12> */
.L_x_115:
[----:B------:R-:W-:Y:S05]  /*55e0*/  BSYNC B1 ;  /* 0x0000000000017941 */ /* 0x000fea0003800000 */
.L_x_114:
        /* <DEDUP_REMOVED lines=12> */
.L_x_117:
[----:B------:R-:W-:Y:S05]  /*56b0*/  BSYNC B1 ;  /* 0x0000000000017941 */ /* 0x000fea0003800000 */
.L_x_116:
        /* <DEDUP_REMOVED lines=12> */
.L_x_119:
[----:B------:R-:W-:Y:S05]  /*5780*/  BSYNC B1 ;  /* 0x0000000000017941 */ /* 0x000fea0003800000 */
.L_x_118:
        /* <DEDUP_REMOVED lines=12> */
.L_x_121:
[----:B------:R-:W-:Y:S05]  /*5850*/  BSYNC B1 ;  /* 0x0000000000017941 */ /* 0x000fea0003800000 */
.L_x_120:
        /* <DEDUP_REMOVED lines=12> */
.L_x_123:
[----:B------:R-:W-:Y:S05]  /*5920*/  BSYNC B1 ;  /* 0x0000000000017941 */ /* 0x000fea0003800000 */
.L_x_122:
        /* <DEDUP_REMOVED lines=12> */
.L_x_125:
[----:B------:R-:W-:Y:S05]  /*59f0*/  BSYNC B1 ;  /* 0x0000000000017941 */ /* 0x000fea0003800000 */
.L_x_124:
        /* <DEDUP_REMOVED lines=12> */
.L_x_127:
[----:B------:R-:W-:Y:S05]  /*5ac0*/  BSYNC B1 ;  /* 0x0000000000017941 */ /* 0x000fea0003800000 */
.L_x_126:
        /* <DEDUP_REMOVED lines=12> */
.L_x_129:
[----:B------:R-:W-:Y:S05]  /*5b90*/  BSYNC B1 ;  /* 0x0000000000017941 */ /* 0x000fea0003800000 */
.L_x_128:
        /* <DEDUP_REMOVED lines=12> */
.L_x_131:
[----:B------:R-:W-:Y:S05]  /*5c60*/  BSYNC B1 ;  /* 0x0000000000017941 */ /* 0x000fea0003800000 */
.L_x_130:
        /* <DEDUP_REMOVED lines=12> */
.L_x_133:
[----:B------:R-:W-:Y:S05]  /*5d30*/  BSYNC B1 ;  /* 0x0000000000017941 */ /* 0x000fea0003800000 */
.L_x_132:
        /* <DEDUP_REMOVED lines=12> */
.L_x_135:
[----:B------:R-:W-:Y:S05]  /*5e00*/  BSYNC B1 ;  /* 0x0000000000017941 */ /* 0x000fea0003800000 */
.L_x_134:
        /* <DEDUP_REMOVED lines=12> */
.L_x_137:
[----:B------:R-:W-:Y:S05]  /*5ed0*/  BSYNC B1 ;  /* 0x0000000000017941 */ /* 0x000fea0003800000 */
.L_x_136:
        /* <DEDUP_REMOVED lines=12> */
.L_x_139:
[----:B------:R-:W-:Y:S05]  /*5fa0*/  BSYNC B1 ;  /* 0x0000000000017941 */ /* 0x000fea0003800000 */
.L_x_138:
        /* <DEDUP_REMOVED lines=12> */
.L_x_141:
[----:B------:R-:W-:Y:S05]  /*6070*/  BSYNC B1 ;  /* 0x0000000000017941 */ /* 0x000fea0003800000 */
.L_x_140:
        /* <DEDUP_REMOVED lines=12> */
.L_x_143:
[----:B------:R-:W-:Y:S05]  /*6140*/  BSYNC B1 ;  /* 0x0000000000017941 */ /* 0x000fea0003800000 */
.L_x_142:
        /* <DEDUP_REMOVED lines=12> */
.L_x_145:
[----:B------:R-:W-:Y:S05]  /*6210*/  BSYNC B1 ;  /* 0x0000000000017941 */ /* 0x000fea0003800000 */
.L_x_144:
        /* <DEDUP_REMOVED lines=12> */
.L_x_147:
[----:B------:R-:W-:Y:S05]  /*62e0*/  BSYNC B1 ;  /* 0x0000000000017941 */ /* 0x000fea0003800000 */
.L_x_146:
        /* <DEDUP_REMOVED lines=12> */
.L_x_149:
[----:B------:R-:W-:Y:S05]  /*63b0*/  BSYNC B1 ;  /* 0x0000000000017941 */ /* 0x000fea0003800000 */
.L_x_148:
        /* <DEDUP_REMOVED lines=12> */
.L_x_151:
[----:B------:R-:W-:Y:S05]  /*6480*/  BSYNC B1 ;  /* 0x0000000000017941 */ /* 0x000fea0003800000 */
.L_x_150:
        /* <DEDUP_REMOVED lines=12> */
.L_x_153:
[----:B------:R-:W-:Y:S05]  /*6550*/  BSYNC B1 ;  /* 0x0000000000017941 */ /* 0x000fea0003800000 */
.L_x_152:
        /* <DEDUP_REMOVED lines=12> */
.L_x_155:
[----:B------:R-:W-:Y:S05]  /*6620*/  BSYNC B1 ;  /* 0x0000000000017941 */ /* 0x000fea0003800000 */
.L_x_154:
        /* <DEDUP_REMOVED lines=12> */
.L_x_157:
[----:B------:R-:W-:Y:S05]  /*66f0*/  BSYNC B1 ;  /* 0x0000000000017941 */ /* 0x000fea0003800000 */
.L_x_156:
        /* <DEDUP_REMOVED lines=12> */
.L_x_159:
[----:B------:R-:W-:Y:S05]  /*67c0*/  BSYNC B1 ;  /* 0x0000000000017941 */ /* 0x000fea0003800000 */
.L_x_158:
        /* <DEDUP_REMOVED lines=12> */
.L_x_161:
[----:B------:R-:W-:Y:S05]  /*6890*/  BSYNC B1 ;  /* 0x0000000000017941 */ /* 0x000fea0003800000 */
.L_x_160:
        /* <DEDUP_REMOVED lines=12> */
.L_x_163:
[----:B------:R-:W-:Y:S05]  /*6960*/  BSYNC B1 ;  /* 0x0000000000017941 */ /* 0x000fea0003800000 */
.L_x_162:
[----:B-----5:R-:W-:Y:S01]  /*6970*/  LOP3.LUT R26, R26, 0xff, RZ, 0xc0, !PT ;  /* 0x000000ff1a1a7812 */ /* 0x020fe200078ec0ff */
[----:B------:R-:W-:Y:S01]  /*6980*/  BSSY B1, `(.L_x_164) ;  /* 0x000000b000017945 */ /* 0x000fe20003800000 */
[----:B------:R-:W-:Y:S02]  /*6990*/  ISETP.LT.OR P0, PT, R6, 0x7a, !P0 ;  /* 0x0000007a0600780c */ /* 0x000fe40004701670 */
[----:B------:R-:W-:-:S05]  /*69a0*/  F2FP.F16.E4M3.UNPACK_B R26, R26 ;  /* 0x0000001aff1a723e */ /* 0x000fca00020006ff */
[----:B------:R-:W-:-:S05]  /*69b0*/  HADD2.F32 R26, -RZ, R26.H0_H0 ;  /* 0x2000001aff1a7230 */ /* 0x000fca0000004100 */
[----:B------:R-:W-:-:S04]  /*69c0*/  FMUL R26, R26, R15 ;  /* 0x0000000f1a1a7220 */ /* 0x000fc80000400000 */
[----:B------:R-:W-:Y:S01]  /*69d0*/  FFMA R26, R23, R14, R26 ;  /* 0x0000000e171a7223 */ /* 0x000fe2000000001a */
[----:B------:R-:W-:-:S04]  /*69e0*/  PRMT R23, RZ, 0x7610, R23 ;  /* 0x00007610ff177816 */ /* 0x000fc80000000017 */
[----:B----4-:R-:W-:-:S05]  /*69f0*/  F2FP.SATFINITE.E4M3.F32.PACK_AB_MERGE_C R27, RZ, R26, RZ ;  /* 0x0000001aff1b723e */ /* 0x010fca00048070ff */
[----:B------:R4:W-:Y:S01]  /*6a00*/  @!P4 STG.E.U8 desc[UR18][R20.64+0x78], R27 ;  /* 0x0000781b1400c986 */ /* 0x0009e2000c101112 */
[----:B------:R-:W-:Y:S05]  /*6a10*/  @P0 BRA `(.L_x_165) ;  /* 0x0000000000040947 */ /* 0x000fea0003800000 */
[----:B------:R0:W5:Y:S02]  /*6a20*/  LDG.E.U8 R23, desc[UR18][R4.64+0x79] ;  /* 0x0000791204177981 */ /* 0x000164000c1e1100 */
.L_x_165:
[----:B------:R-:W-:Y:S05]  /*6a30*/  BSYNC B1 ;  /* 0x0000000000017941 */ /* 0x000fea0003800000 */
.L_x_164:
[----:B-----5:R-:W-:Y:S01]  /*6a40*/  LOP3.LUT R23, R23, 0xff, RZ, 0xc0, !PT ;  /* 0x000000ff17177812 */ /* 0x020fe200078ec0ff */
[----:B------:R-:W-:Y:S01]  /*6a50*/  BSSY B1, `(.L_x_166) ;  /* 0x000000b000017945 */ /* 0x000fe20003800000 */
[----:B------:R-:W-:Y:S02]  /*6a60*/  ISETP.LT.OR P3, PT, R6, 0x79, !P1 ;  /* 0x000000790600780c */ /* 0x000fe40004f61670 */
[----:B------:R-:W-:-:S05]  /*6a70*/  F2FP.F16.E4M3.UNPACK_B R23, R23 ;  /* 0x00000017ff17723e */ /* 0x000fca00020006ff */
[----:B0-2---:R-:W-:-:S05]  /*6a80*/  HADD2.F32 R4, -RZ, R23.H0_H0 ;  /* 0x20000017ff047230 */ /* 0x005fca0000004100 */
[----:B------:R-:W-:Y:S01]  /*6a90*/  FMUL R5, R4, R15 ;  /* 0x0000000f04057220 */ /* 0x000fe20000400000 */
[----:B------:R-:W-:-:S03]  /*6aa0*/  PRMT R4, RZ, 0x7610, R4 ;  /* 0x00007610ff047816 */ /* 0x000fc60000000004 */
[----:B------:R-:W-:-:S05]  /*6ab0*/  FFMA R5, R22, R14, R5 ;  /* 0x0000000e16057223 */ /* 0x000fca0000000005 */
[----:B------:R-:W-:-:S05]  /*6ac0*/  F2FP.SATFINITE.E4M3.F32.PACK_AB_MERGE_C R5, RZ, R5, RZ ;  /* 0x00000005ff05723e */ /* 0x000fca00048070ff */
[----:B------:R0:W-:Y:S01]  /*6ad0*/  @!P0 STG.E.U8 desc[UR18][R20.64+0x79], R5 ;  /* 0x0000790514008986 */ /* 0x0001e2000c101112 */
[----:B------:R-:W-:Y:S05]  /*6ae0*/  @P3 BRA `(.L_x_167) ;  /* 0x0000000000043947 */ /* 0x000fea0003800000 */
[----:B------:R2:W5:Y:S02]  /*6af0*/  LDG.E.U8 R4, desc[UR18][R24.64+0x78] ;  /* 0x0000781218047981 */ /* 0x000564000c1e1100 */
.L_x_167:
[----:B------:R-:W-:Y:S05]  /*6b00*/  BSYNC B1 ;  /* 0x0000000000017941 */ /* 0x000fea0003800000 */
.L_x_166:
[----:B-----5:R-:W-:Y:S01]  /*6b10*/  LOP3.LUT R4, R4, 0xff, RZ, 0xc0, !PT ;  /* 0x000000ff04047812 */ /* 0x020fe200078ec0ff */
[----:B------:R-:W-:Y:S01]  /*6b20*/  BSSY B1, `(.L_x_168) ;  /* 0x000000b000017945 */ /* 0x000fe20003800000 */
[----:B------:R-:W-:Y:S02]  /*6b30*/  ISETP.LT.OR P1, PT, R6, 0x7a, !P1 ;  /* 0x0000007a0600780c */ /* 0x000fe40004f21670 */
[----:B------:R-:W-:-:S05]  /*6b40*/  F2FP.F16.E4M3.UNPACK_B R4, R4 ;  /* 0x00000004ff04723e */ /* 0x000fca00020006ff */
[----:B------:R-:W-:-:S05]  /*6b50*/  HADD2.F32 R4, -RZ, R4.H0_H0 ;  /* 0x20000004ff047230 */ /* 0x000fca0000004100 */
[----:B------:R-:W-:-:S04]  /*6b60*/  FMUL R4, R4, R15 ;  /* 0x0000000f04047220 */ /* 0x000fc80000400000 */
[----:B------:R-:W-:-:S05]  /*6b70*/  FFMA R4, R89, R14, R4 ;  /* 0x0000000e59047223 */ /* 0x000fca0000000004 */
[----:B0-----:R-:W-:Y:S02]  /*6b80*/  F2FP.SATFINITE.E4M3.F32.PACK_AB_MERGE_C R5, RZ, R4, RZ ;  /* 0x00000004ff05723e */ /* 0x001fe400048070ff */
[----:B------:R-:W-:-:S03]  /*6b90*/  PRMT R4, RZ, 0x7610, R4 ;  /* 0x00007610ff047816 */ /* 0x000fc60000000004 */
[----:B------:R0:W-:Y:S01]  /*6ba0*/  @!P3 STG.E.U8 desc[UR18][R18.64+0x78], R5 ;  /* 0x000078051200b986 */ /* 0x0001e2000c101112 */
[----:B------:R-:W-:Y:S05]  /*6bb0*/  @P1 BRA `(.L_x_169) ;  /* 0x0000000000041947 */ /* 0x000fea0003800000 */
[----:B------:R0:W5:Y:S02]  /*6bc0*/  LDG.E.U8 R4, desc[UR18][R24.64+0x79] ;  /* 0x0000791218047981 */ /* 0x000164000c1e1100 */
.L_x_169:
[----:B------:R-:W-:Y:S05]  /*6bd0*/  BSYNC B1 ;  /* 0x0000000000017941 */ /* 0x000fea0003800000 */
.L_x_168:
[----:B------:R-:W-:Y:S05]  /*6be0*/  @P1 BRA `(.L_x_170) ;  /* 0x0000001000281947 */ /* 0x000fea0003800000 */
[----:B-----5:R-:W-:-:S04]  /*6bf0*/  LOP3.LUT R4, R4, 0xff, RZ, 0xc0, !PT ;  /* 0x000000ff04047812 */ /* 0x020fc800078ec0ff */
[----:B------:R-:W-:-:S05]  /*6c00*/  F2FP.F16.E4M3.UNPACK_B R4, R4 ;  /* 0x00000004ff04723e */ /* 0x000fca00020006ff */
[----:B------:R-:W-:-:S05]  /*6c10*/  HADD2.F32 R4, -RZ, R4.H0_H0 ;  /* 0x20000004ff047230 */ /* 0x000fca0000004100 */
[----:B0-----:R-:W-:-:S04]  /*6c20*/  FMUL R5, R4, R15 ;  /* 0x0000000f04057220 */ /* 0x001fc80000400000 */
[----:B------:R-:W-:-:S05]  /*6c30*/  FFMA R5, R88, R14, R5 ;  /* 0x0000000e58057223 */ /* 0x000fca0000000005 */
[----:B------:R-:W-:-:S05]  /*6c40*/  F2FP.SATFINITE.E4M3.F32.PACK_AB_MERGE_C R5, RZ, R5, RZ ;  /* 0x00000005ff05723e */ /* 0x000fca00048070ff */
[----:B------:R0:W-:Y:S01]  /*6c50*/  STG.E.U8 desc[UR18][R18.64+0x79], R5 ;  /* 0x0000790512007986 */ /* 0x0001e2000c101112 */
[----:B------:R-:W-:Y:S05]  /*6c60*/  BRA `(.L_x_170) ;  /* 0x0000001000087947 */ /* 0x000fea0003800000 */
.L_x_41:
[----:B------:R-:W-:Y:S01]  /*6c70*/  ISETP.GE.AND P1, PT, R30, 0x1, PT ;  /* 0x000000011e00780c */ /* 0x000fe20003f26270 */
[-C--:B--2---:R-:W-:Y:S01]  /*6c80*/  FMUL R151, R151, R14.reuse ;  /* 0x0000000e97977220 */ /* 0x084fe20000400000 */
[-C--:B------:R-:W-:Y:S01]  /*6c90*/  FMUL R146, R146, R14.reuse ;  /* 0x0000000e92927220 */ /* 0x080fe20000400000 */
[----:B------:R-:W-:Y:S01]  /*6ca0*/  ISETP.GE.AND P0, PT, R30, 0x9, PT ;  /* 0x000000091e00780c */ /* 0x000fe20003f06270 */
[-C--:B------:R-:W-:Y:S01]  /*6cb0*/  FMUL R149, R149, R14.reuse ;  /* 0x0000000e95957220 */ /* 0x080fe20000400000 */
[----:B------:R-:W-:Y:S01]  /*6cc0*/  ISETP.LT.OR P4, PT, R6, 0x1, !P1 ;  /* 0x000000010600780c */ /* 0x000fe20004f81670 */
[-C--:B------:R-:W-:Y:S01]  /*6cd0*/  FMUL R144, R144, R14.reuse ;  /* 0x0000000e90907220 */ /* 0x080fe20000400000 */
[----:B------:R-:W-:Y:S01]  /*6ce0*/  ISETP.LT.OR P5, PT, R6, 0x2, !P1 ;  /* 0x000000020600780c */ /* 0x000fe20004fa1670 */
[-C--:B------:R-:W-:Y:S01]  /*6cf0*/  FMUL R147, R147, R14.reuse ;  /* 0x0000000e93937220 */ /* 0x080fe20000400000 */
[----:B------:R-:W-:Y:S01]  /*6d00*/  F2FP.SATFINITE.E4M3.F32.PACK_AB_MERGE_C R151, RZ, R151, RZ ;  /* 0x00000097ff97723e */ /* 0x000fe200048070ff */
[----:B------:R-:W-:Y:S01]  /*6d10*/  FMUL R142, R142, R14 ;  /* 0x0000000e8e8e7220 */ /* 0x000fe20000400000 */
[----:B------:R-:W-:Y:S01]  /*6d20*/  F2FP.SATFINITE.E4M3.F32.PACK_AB_MERGE_C R5, RZ, R146, RZ ;  /* 0x00000092ff05723e */ /* 0x000fe200048070ff */
[-C--:B------:R-:W-:Y:S01]  /*6d30*/  FMUL R145, R145, R14.reuse ;  /* 0x0000000e91917220 */ /* 0x080fe20000400000 */
[----:B------:R-:W-:Y:S01]  /*6d40*/  ISETP.LT.OR P3, PT, R6, 0x1, !P0 ;  /* 0x000000010600780c */ /* 0x000fe20004761670 */
[-C--:B------:R-:W-:Y:S01]  /*6d50*/  FMUL R140, R140, R14.reuse ;  /* 0x0000000e8c8c7220 */ /* 0x080fe20000400000 */
[C---:B------:R-:W-:Y:S01]  /*6d60*/  ISETP.LT.OR P6, PT, R6.reuse, 0xa, !P1 ;  /* 0x0000000a0600780c */ /* 0x040fe20004fc1670 */
[-C--:B------:R-:W-:Y:S01]  /*6d70*/  FMUL R143, R143, R14.reuse ;  /* 0x0000000e8f8f7220 */ /* 0x080fe20000400000 */
[----:B------:R-:W-:Y:S01]  /*6d80*/  F2FP.SATFINITE.E4M3.F32.PACK_AB_MERGE_C R149, RZ, R149, RZ ;  /* 0x00000095ff95723e */ /* 0x000fe200048070ff */
[----:B------:R-:W-:Y:S01]  /*6d90*/  @!P4 STG.E.U8 desc[UR18][R20.64], R151 ;  /* 0x000000971400c986 */ /* 0x000fe2000c101112 */
[----:B------:R-:W-:Y:S01]  /*6da0*/  ISETP.LT.OR P4, PT, R6, 0x2, !P0 ;  /* 0x000000020600780c */ /* 0x000fe20004781670 */
[----:B------:R-:W-:Y:S01]  /*6db0*/  FMUL R138, R138, R14 ;  /* 0x0000000e8a8a7220 */ /* 0x000fe20000400000 */
[----:B------:R-:W-:Y:S01]  /*6dc0*/  F2FP.SATFINITE.E4M3.F32.PACK_AB_MERGE_C R25, RZ, R144, RZ ;  /* 0x00000090ff19723e */ /* 0x000fe200048070ff */
[----:B------:R0:W-:Y:S01]  /*6dd0*/  @!P5 STG.E.U8 desc[UR18][R20.64+0x1], R5 ;  /* 0x000001051400d986 */ /* 0x0001e2000c101112 */
[C---:B------:R-:W-:Y:S01]  /*6de0*/  ISETP.LT.OR P5, PT, R6.reuse, 0x9, !P1 ;  /* 0x000000090600780c */ /* 0x040fe20004fa1670 */
[-C--:B------:R-:W-:Y:S01]  /*6df0*/  FMUL R141, R141, R14.reuse ;  /* 0x0000000e8d8d7220 */ /* 0x080fe20000400000 */
[----:B------:R-:W-:Y:S01]  /*6e00*/  F2FP.SATFINITE.E4M3.F32.PACK_AB_MERGE_C R147, RZ, R147, RZ ;  /* 0x00000093ff93723e */ /* 0x000fe200048070ff */
[----:B------:R-:W-:Y:S01]  /*6e10*/  @!P3 STG.E.U8 desc[UR18][R18.64], R149 ;  /* 0x000000951200b986 */ /* 0x000fe2000c101112 */
[----:B------:R-:W-:Y:S01]  /*6e20*/  ISETP.LT.OR P3, PT, R6, 0x9, !P0 ;  /* 0x000000090600780c */ /* 0x000fe20004761670 */
[-C--:B------:R-:W-:Y:S01]  /*6e30*/  FMUL R136, R136, R14.reuse ;  /* 0x0000000e88887220 */ /* 0x080fe20000400000 */
[----:B------:R-:W-:Y:S01]  /*6e40*/  F2FP.SATFINITE.E4M3.F32.PACK_AB_MERGE_C R145, RZ, R145, RZ ;  /* 0x00000091ff91723e */ /* 0x000fe200048070ff */
[-C--:B------:R-:W-:Y:S01]  /*6e50*/  FMUL R139, R139, R14.reuse ;  /* 0x0000000e8b8b7220 */ /* 0x080fe20000400000 */
[----:B------:R-:W-:Y:S01]  /*6e60*/  F2FP.SATFINITE.E4M3.F32.PACK_AB_MERGE_C R143, RZ, R143, RZ ;  /* 0x0000008fff8f723e */ /* 0x000fe200048070ff */
[----:B------:R1:W-:Y:S01]  /*6e70*/  @!P4 STG.E.U8 desc[UR18][R18.64+0x1], R25 ;  /* 0x000001191200c986 */ /* 0x0003e2000c101112 */
[----:B------:R-:W-:Y:S01]  /*6e80*/  ISETP.LT.OR P4, PT, R6, 0xa, !P0 ;  /* 0x0000000a0600780c */ /* 0x000fe20004781670 */
[----:B------:R-:W-:Y:S01]  /*6e90*/  FMUL R134, R134, R14 ;  /* 0x0000000e86867220 */ /* 0x000fe20000400000 */
[----:B0-----:R-:W-:Y:S01]  /*6ea0*/  F2FP.SATFINITE.E4M3.F32.PACK_AB_MERGE_C R5, RZ, R142, RZ ;  /* 0x0000008eff05723e */ /* 0x001fe200048070ff */
[----:B------:R-:W-:Y:S01]  /*6eb0*/  @!P5 STG.E.U8 desc[UR18][R20.64+0x8], R147 ;  /* 0x000008931400d986 */ /* 0x000fe2000c101112 */
[C---:B------:R-:W-:Y:S01]  /*6ec0*/  ISETP.LT.OR P5, PT, R6.reuse, 0x11, !P1 ;  /* 0x000000110600780c */ /* 0x040fe20004fa1670 */
[-C--:B------:R-:W-:Y:S01]  /*6ed0*/  FMUL R137, R137, R14.reuse ;  /* 0x0000000e89897220 */ /* 0x080fe20000400000 */
[----:B------:R-:W-:Y:S01]  /*6ee0*/  F2FP.SATFINITE.E4M3.F32.PACK_AB_MERGE_C R141, RZ, R141, RZ ;  /* 0x0000008dff8d723e */ /* 0x000fe200048070ff */
[----:B------:R0:W-:Y:S01]  /*6ef0*/  @!P6 STG.E.U8 desc[UR18][R20.64+0x9], R5 ;  /* 0x000009051400e986 */ /* 0x0001e2000c101112 */
[----:B------:R-:W-:Y:S01]  /*6f00*/  ISETP.LT.OR P6, PT, R6, 0x12, !P1 ;  /* 0x000000120600780c */ /* 0x000fe20004fc1670 */
[----:B------:R-:W-:Y:S01]  /*6f10*/  FMUL R132, R132, R14 ;  /* 0x0000000e84847220 */ /* 0x000fe20000400000 */
[----:B------:R-:W-:Y:S01]  /*6f20*/  F2FP.SATFINITE.E4M3.F32.PACK_AB_MERGE_C R139, RZ, R139, RZ ;  /* 0x0000008bff8b723e */ /* 0x000fe200048070ff */
[----:B------:R-:W-:Y:S01]  /*6f30*/  @!P3 STG.E.U8 desc[UR18][R18.64+0x8], R145 ;  /* 0x000008911200b986 */ /* 0x000fe2000c101112 */
[----:B-1----:R-:W-:Y:S01]  /*6f40*/  F2FP.SATFINITE.E4M3.F32.PACK_AB_MERGE_C R25, RZ, R140, RZ ;  /* 0x0000008cff19723e */ /* 0x002fe200048070ff */
[-C--:B------:R-:W-:Y:S01]  /*6f50*/  FMUL R135, R135, R14.reuse ;  /* 0x0000000e87877220 */ /* 0x080fe20000400000 */
[----:B------:R-:W-:Y:S01]  /*6f60*/  ISETP.LT.OR P3, PT, R6, 0x11, !P0 ;  /* 0x000000110600780c */ /* 0x000fe20004761670 */
[-C--:B------:R-:W-:Y:S01]  /*6f70*/  FMUL R130, R130, R14.reuse ;  /* 0x0000000e82827220 */ /* 0x080fe20000400000 */
[----:B------:R-:W-:Y:S01]  /*6f80*/  F2FP.SATFINITE.E4M3.F32.PACK_AB_MERGE_C R137, RZ, R137, RZ ;  /* 0x00000089ff89723e */ /* 0x000fe200048070ff */
[----:B------:R1:W-:Y:S01]  /*6f90*/  @!P4 STG.E.U8 desc[UR18][R18.64+0x9], R25 ;  /* 0x000009191200c986 */ /* 0x0003e2000c101112 */
[C---:B------:R-:W-:Y:S01]  /*6fa0*/  ISETP.LT.OR P4, PT, R6.reuse, 0x12, !P0 ;  /* 0x000000120600780c */ /* 0x040fe20004781670 */
[----:B------:R-:W-:Y:S01]  /*6fb0*/  FMUL R133, R133, R14 ;  /* 0x0000000e85857220 */ /* 0x000fe20000400000 */
[----:B0-----:R-:W-:Y:S01]  /*6fc0*/  F2FP.SATFINITE.E4M3.F32.PACK_AB_MERGE_C R5, RZ, R138, RZ ;  /* 0x0000008aff05723e */ /* 0x001fe200048070ff */
[----:B------:R-:W-:Y:S01]  /*6fd0*/  @!P5 STG.E.U8 desc[UR18][R20.64+0x10], R143 ;  /* 0x0000108f1400d986 */ /* 0x000fe2000c101112 */
[----:B------:R-:W-:Y:S01]  /*6fe0*/  ISETP.LT.OR P5, PT, R6, 0x19, !P1 ;  /* 0x000000190600780c */ /* 0x000fe20004fa1670 */
[-C--:B------:R-:W-:Y:S01]  /*6ff0*/  FMUL R128, R128, R14.reuse ;  /* 0x0000000e80807220 */ /* 0x080fe20000400000 */
[----:B------:R-:W-:Y:S01]  /*7000*/  F2FP.SATFINITE.E4M3.F32.PACK_AB_MERGE_C R135, RZ, R135, RZ ;  /* 0x00000087ff87723e */ /* 0x000fe200048070ff */
[----:B------:R0:W-:Y:S01]  /*7010*/  @!P6 STG.E.U8 desc[UR18][R20.64+0x11], R5 ;  /* 0x000011051400e986 */ /* 0x0001e2000c101112 */
[----:B------:R-:W-:Y:S01]  /*7020*/  ISETP.LT.OR P6, PT, R6, 0x1a, !P1 ;  /* 0x0000001a0600780c */ /* 0x000fe20004fc1670 */
[-C--:B------:R-:W-:Y:S01]  /*7030*/  FMUL R131, R131, R14.reuse ;  /* 0x0000000e83837220 */ /* 0x080fe20000400000 */
[----:B------:R-:W-:Y:S01]  /*7040*/  FMUL R126, R126, R14 ;  /* 0x0000000e7e7e7220 */ /* 0x000fe20000400000 */
[----:B-1----:R-:W-:Y:S01]  /*7050*/  F2FP.SATFINITE.E4M3.F32.PACK_AB_MERGE_C R25, RZ, R136, RZ ;  /* 0x00000088ff19723e */ /* 0x002fe200048070ff */
[----:B------:R-:W-:Y:S01]  /*7060*/  @!P3 STG.E.U8 desc[UR18][R18.64+0x10], R141 ;  /* 0x0000108d1200b986 */ /* 0x000fe2000c101112 */
[C---:B------:R-:W-:Y:S01]  /*7070*/  ISETP.LT.OR P3, PT, R6.reuse, 0x19, !P0 ;  /* 0x000000190600780c */ /* 0x040fe20004761670 */
        /* <DEDUP_REMOVED lines=37> */
[-C--:B------:R-:W-:Y:S01]  /*72d0*/  FMUL R114, R114, R14.reuse ;  /* 0x0000000e72727220 */ /* 0x080fe20000400000 */
        /* <DEDUP_REMOVED lines=81> */
[C---:B------:R-:W-:Y:S01]  /*77f0*/  ISETP.LT.OR P6, PT, R6.reuse, 0x52, !P1 ;  /* 0x000000520600780c */ /* 0x040fe20004fc1670 */
        /* <DEDUP_REMOVED lines=22> */
[----:B------:R-:W-:-:S02]  /*7960*/  ISETP.LT.OR P3, PT, R6, 0x59, !P0 ;  /* 0x000000590600780c */ /* 0x000fc40004761670 */
[----:B------:R-:W-:Y:S01]  /*7970*/  F2FP.SATFINITE.E4M3.F32.PACK_AB_MERGE_C R93, RZ, R93, RZ ;  /* 0x0000005dff5d723e */ /* 0x000fe200048070ff */
[----:B------:R1:W-:Y:S01]  /*7980*/  @!P4 STG.E.U8 desc[UR18][R18.64+0x51], R25 ;  /* 0x000051191200c986 */ /* 0x0003e2000c101112 */
[C---:B------:R-:W-:Y:S02]  /*7990*/  ISETP.LT.OR P4, PT, R6.reuse, 0x5a, !P0 ;  /* 0x0000005a0600780c */ /* 0x040fe40004781670 */
[----:B0-----:R-:W-:Y:S01]  /*79a0*/  F2FP.SATFINITE.E4M3.F32.PACK_AB_MERGE_C R5, RZ, R102, RZ ;  /* 0x00000066ff05723e */ /* 0x001fe200048070ff */
[----:B------:R-:W-:Y:S01]  /*79b0*/  @!P5 STG.E.U8 desc[UR18][R20.64+0x58], R107 ;  /* 0x0000586b1400d986 */ /* 0x000fe2000c101112 */
[C---:B------:R-:W-:Y:S02]  /*79c0*/  ISETP.LT.OR P5, PT, R6.reuse, 0x61, !P1 ;  /* 0x000000610600780c */ /* 0x040fe40004fa1670 */
[----:B------:R-:W-:Y:S01]  /*79d0*/  F2FP.SATFINITE.E4M3.F32.PACK_AB_MERGE_C R23, RZ, R23, RZ ;  /* 0x00000017ff17723e */ /* 0x000fe200048070ff */
[----:B------:R0:W-:Y:S01]  /*79e0*/  @!P6 STG.E.U8 desc[UR18][R20.64+0x59], R5 ;  /* 0x000059051400e986 */ /* 0x0001e2000c101112 */
[----:B------:R-:W-:-:S02]  /*79f0*/  ISETP.LT.OR P6, PT, R6, 0x62, !P1 ;  /* 0x000000620600780c */ /* 0x000fc40004fc1670 */
[----:B------:R-:W-:Y:S01]  /*7a00*/  F2FP.SATFINITE.E4M3.F32.PACK_AB_MERGE_C R89, RZ, R89, RZ ;  /* 0x00000059ff59723e */ /* 0x000fe200048070ff */
[----:B------:R-:W-:Y:S01]  /*7a10*/  @!P3 STG.E.U8 desc[UR18][R18.64+0x58], R105 ;  /* 0x000058691200b986 */ /* 0x000fe2000c101112 */
[----:B-1----:R-:W-:Y:S02]  /*7a20*/  F2FP.SATFINITE.E4M3.F32.PACK_AB_MERGE_C R25, RZ, R100, RZ ;  /* 0x00000064ff19723e */ /* 0x002fe400048070ff */
[C---:B------:R-:W-:Y:S02]  /*7a30*/  ISETP.LT.OR P3, PT, R6.reuse, 0x61, !P0 ;  /* 0x000000610600780c */ /* 0x040fe40004761670 */
[----:B------:R-:W-:Y:S01]  /*7a40*/  F2FP.SATFINITE.E4M3.F32.PACK_AB_MERGE_C R27, RZ, R88, RZ ;  /* 0x00000058ff1b723e */ /* 0x000fe200048070ff */
[----:B------:R1:W-:Y:S01]  /*7a50*/  @!P4 STG.E.U8 desc[UR18][R18.64+0x59], R25 ;  /* 0x000059191200c986 */ /* 0x0003e2000c101112 */
[C---:B------:R-:W-:Y:S02]  /*7a60*/  ISETP.LT.OR P4, PT, R6.reuse, 0x62, !P0 ;  /* 0x000000620600780c */ /* 0x040fe40004781670 */
[----:B0-----:R-:W-:Y:S01]  /*7a70*/  F2FP.SATFINITE.E4M3.F32.PACK_AB_MERGE_C R5, RZ, R98, RZ ;  /* 0x00000062ff05723e */ /* 0x001fe200048070ff */
[----:B------:R-:W-:Y:S01]  /*7a80*/  @!P5 STG.E.U8 desc[UR18][R20.64+0x60], R101 ;  /* 0x000060651400d986 */ /* 0x000fe2000c101112 */
[----:B------:R-:W-:-:S03]  /*7a90*/  ISETP.LT.OR P5, PT, R6, 0x69, !P1 ;  /* 0x000000690600780c */ /* 0x000fc60004fa1670 */
[----:B------:R0:W-:Y:S01]  /*7aa0*/  @!P6 STG.E.U8 desc[UR18][R20.64+0x61], R5 ;  /* 0x000061051400e986 */ /* 0x0001e2000c101112 */
[C---:B------:R-:W-:Y:S02]  /*7ab0*/  ISETP.LT.OR P6, PT, R6.reuse, 0x6a, !P1 ;  /* 0x0000006a0600780c */ /* 0x040fe40004fc1670 */
[----:B-1----:R-:W-:Y:S01]  /*7ac0*/  F2FP.SATFINITE.E4M3.F32.PACK_AB_MERGE_C R25, RZ, R96, RZ ;  /* 0x00000060ff19723e */ /* 0x002fe200048070ff */
[----:B------:R-:W-:Y:S01]  /*7ad0*/  @!P3 STG.E.U8 desc[UR18][R18.64+0x60], R103 ;  /* 0x000060671200b986 */ /* 0x000fe2000c101112 */
[----:B------:R-:W-:-:S03]  /*7ae0*/  ISETP.LT.OR P3, PT, R6, 0x69, !P0 ;  /* 0x000000690600780c */ /* 0x000fc60004761670 */
        /* <DEDUP_REMOVED lines=12> */
[C---:B------:R-:W-:Y:S01]  /*7bb0*/  ISETP.LT.OR P1, PT, R6.reuse, 0x7a, !P1 ;  /* 0x0000007a0600780c */ /* 0x040fe20004f21670 */
[----:B------:R2:W-:Y:S01]  /*7bc0*/  @!P5 STG.E.U8 desc[UR18][R20.64+0x70], R95 ;  /* 0x0000705f1400d986 */ /* 0x0005e2000c101112 */
[C---:B------:R-:W-:Y:S02]  /*7bd0*/  ISETP.LT.OR P5, PT, R6.reuse, 0x72, !P0 ;  /* 0x000000720600780c */ /* 0x040fe400047a1670 */
[----:B0-----:R-:W-:Y:S01]  /*7be0*/  F2FP.SATFINITE.E4M3.F32.PACK_AB_MERGE_C R5, RZ, R90, RZ ;  /* 0x0000005aff05723e */ /* 0x001fe200048070ff */
[----:B------:R2:W-:Y:S01]  /*7bf0*/  @!P6 STG.E.U8 desc[UR18][R20.64+0x71], R91 ;  /* 0x0000715b1400e986 */ /* 0x0005e2000c101112 */
[C---:B------:R-:W-:Y:S02]  /*7c00*/  ISETP.LT.OR P6, PT, R6.reuse, 0x79, !P0 ;  /* 0x000000790600780c */ /* 0x040fe400047c1670 */
[----:B------:R-:W-:Y:S01]  /*7c10*/  ISETP.LT.OR P0, PT, R6, 0x7a, !P0 ;  /* 0x0000007a0600780c */ /* 0x000fe20004701670 */
[----:B------:R2:W-:Y:S01]  /*7c20*/  @!P3 STG.E.U8 desc[UR18][R18.64+0x70], R93 ;  /* 0x0000705d1200b986 */ /* 0x0005e2000c101112 */
[----:B-1----:R-:W-:-:S05]  /*7c30*/  F2FP.SATFINITE.E4M3.F32.PACK_AB_MERGE_C R25, RZ, R22, RZ ;  /* 0x00000016ff19723e */ /* 0x002fca00048070ff */
[----:B------:R2:W-:Y:S04]  /*7c40*/  @!P5 STG.E.U8 desc[UR18][R18.64+0x71], R5 ;  /* 0x000071051200d986 */ /* 0x0005e8000c101112 */
[----:B------:R2:W-:Y:S04]  /*7c50*/  @!P4 STG.E.U8 desc[UR18][R20.64+0x78], R23 ;  /* 0x000078171400c986 */ /* 0x0005e8000c101112 */
[----:B------:R2:W-:Y:S04]  /*7c60*/  @!P1 STG.E.U8 desc[UR18][R20.64+0x79], R25 ;  /* 0x0000791914009986 */ /* 0x0005e8000c101112 */
[----:B------:R2:W-:Y:S04]  /*7c70*/  @!P6 STG.E.U8 desc[UR18][R18.64+0x78], R89 ;  /* 0x000078591200e986 */ /* 0x0005e8000c101112 */
[----:B------:R2:W-:Y:S02]  /*7c80*/  @!P0 STG.E.U8 desc[UR18][R18.64+0x79], R27 ;  /* 0x0000791b12008986 */ /* 0x0005e4000c101112 */
.L_x_170:
[----:B------:R-:W-:Y:S05]  /*7c90*/  BSYNC B0 ;  /* 0x0000000000007941 */ /* 0x000fea0003800000 */
.L_x_40:
[C---:B------:R-:W-:Y:S01]  /*7ca0*/  LEA R2, P0, R8.reuse, R2, 0x1 ;  /* 0x0000000208027211 */ /* 0x040fe200078008ff */
[----:B------:R-:W-:Y:S01]  /*7cb0*/  ULDC.64 UR6, c[0x0][0x650] ;  /* 0x0001940000067ab9 */ /* 0x000fe20000000a00 */
[----:B-----5:R-:W-:Y:S01]  /*7cc0*/  IMAD.U32 R4, RZ, RZ, UR16 ;  /* 0x00000010ff047e24 */ /* 0x020fe2000f8e00ff */
[----:B0-2---:R-:W-:Y:S01]  /*7cd0*/  PRMT R18, RZ, 0x7610, R18 ;  /* 0x00007610ff127816 */ /* 0x005fe20000000012 */
[----:B------:R-:W-:Y:S01]  /*7ce0*/  IMAD.MOV.U32 R6, RZ, RZ, -0x1 ;  /* 0xffffffffff067424 */ /* 0x000fe200078e00ff */
[----:B------:R-:W-:Y:S01]  /*7cf0*/  LEA.HI.X R3, R8, R3, R0, 0x1, P0 ;  /* 0x0000000308037211 */ /* 0x000fe200000f0c00 */
[----:B------:R0:W-:Y:S01]  /*7d00*/  SYNCS.ARRIVE.TRANS64.A1T0 RZ, [R4+UR21], RZ ;  /* 0x000000ff04ff79a7 */ /* 0x0001e20008100015 */
[----:B------:R-:W-:Y:S01]  /*7d10*/  ISETP.GE.U32.AND P0, PT, R2, UR6, PT ;  /* 0x0000000602007c0c */ /* 0x000fe2000bf06070 */
[----:B------:R-:W-:-:S03]  /*7d20*/  IMAD.MOV.U32 R5, RZ, RZ, -0x1 ;  /* 0xffffffffff057424 */ /* 0x000fc600078e00ff */
[----:B------:R-:W-:Y:S01]  /*7d30*/  ISETP.GE.U32.AND.EX P0, PT, R3, UR7, PT, P0 ;  /* 0x0000000703007c0c */ /* 0x000fe2000bf06100 */
[----:B0-----:R-:W-:-:S12]  /*7d40*/  IMAD.MOV.U32 R4, RZ, RZ, -0x1 ;  /* 0xffffffffff047424 */ /* 0x001fd800078e00ff */
[----:B------:R-:W-:Y:S05]  /*7d50*/  @P0 BRA `(.L_x_171) ;  /* 0x0000000400600947 */ /* 0x000fea0003800000 */
[----:B------:R-:W0:Y:S01]  /*7d60*/  S2R R28, SR_CTAID.X ;  /* 0x00000000001c7919 */ /* 0x000e220000002500 */
[----:B------:R-:W2:Y:S01]  /*7d70*/  LDC.64 R22, c[0x0][0x628] ;  /* 0x00018a00ff167b82 */ /* 0x000ea20000000a00 */
[----:B------:R-:W-:Y:S01]  /*7d80*/  ULDC UR6, c[0x0][0x150] ;  /* 0x0000540000067ab9 */ /* 0x000fe20000000800 */
[----:B-1--4-:R-:W-:Y:S01]  /*7d90*/  IMAD.MOV.U32 R20, RZ, RZ, R2 ;  /* 0x000000ffff147224 */ /* 0x012fe200078e0002 */
[----:B------:R-:W1:Y:S01]  /*7da0*/  S2R R30, SR_CTAID.Y ;  /* 0x00000000001e7919 */ /* 0x000e620000002600 */
[----:B------:R-:W-:-:S04]  /*7db0*/  IMAD.MOV.U32 R21, RZ, RZ, R3 ;  /* 0x000000ffff157224 */ /* 0x000fc800078e0003 */
[----:B------:R-:W4:Y:S08]  /*7dc0*/  LDC R31, c[0x0][0x144] ;  /* 0x00005100ff1f7b82 */ /* 0x000f300000000800 */
[----:B------:R-:W1:Y:S08]  /*7dd0*/  LDC R6, c[0x0][0x630] ;  /* 0x00018c00ff067b82 */ /* 0x000e700000000800 */
[----:B------:R-:W1:Y:S01]  /*7de0*/  LDC.64 R26, c[0x0][0x620] ;  /* 0x00018800ff1a7b82 */ /* 0x000e620000000a00 */
[----:B--2---:R-:W-:-:S04]  /*7df0*/  ISETP.NE.U32.AND P0, PT, R22, RZ, PT ;  /* 0x000000ff1600720c */ /* 0x004fc80003f05070 */
[----:B------:R-:W-:Y:S02]  /*7e00*/  ISETP.NE.AND.EX P0, PT, R23, RZ, PT, P0 ;  /* 0x000000ff1700720c */ /* 0x000fe40003f05300 */
[----:B0-----:R-:W-:-:S05]  /*7e10*/  I2FP.F32.U32 R4, R28 ;  /* 0x0000001c00047245 */ /* 0x001fca0000201000 */
[----:B------:R-:W-:-:S04]  /*7e20*/  FMUL R4, R4, UR6 ;  /* 0x0000000604047c20 */ /* 0x000fc80008400000 */
[----:B------:R0:W2:Y:S02]  /*7e30*/  F2I.U32.TRUNC.NTZ R29, R4 ;  /* 0x00000004001d7305 */ /* 0x0000a4000020f000 */
[----:B----4-:R-:W-:Y:S05]  /*7e40*/  @!P0 BRA `(.L_x_172) ;  /* 0x0000000000288947 */ /* 0x010fea0003800000 */
[----:B------:R-:W4:Y:S02]  /*7e50*/  LDC R5, c[0x0][0x634] ;  /* 0x00018d00ff057b82 */ /* 0x000f240000000800 */
[----:B----4-:R-:W-:-:S05]  /*7e60*/  IADD3 R21, P0, R2, R5, RZ ;  /* 0x0000000502157210 */ /* 0x010fca0007f1e0ff */
[----:B---3--:R-:W-:-:S04]  /*7e70*/  IMAD.X R25, RZ, RZ, R3, P0 ;  /* 0x000000ffff197224 */ /* 0x008fc800000e0603 */
[----:B0-----:R-:W-:-:S04]  /*7e80*/  IMAD.WIDE.U32 R4, R25, R22, RZ ;  /* 0x0000001619047225 */ /* 0x001fc800078e00ff */
[----:B------:R-:W-:-:S04]  /*7e90*/  IMAD.WIDE.U32 R18, P0, R21, R23, R4 ;  /* 0x0000001715127225 */ /* 0x000fc80007800004 */
[----:B------:R-:W-:-:S04]  /*7ea0*/  IMAD.WIDE.U32 R4, R21, R22, RZ ;  /* 0x0000001615047225 */ /* 0x000fc800078e00ff */
[----:B------:R-:W-:Y:S01]  /*7eb0*/  IMAD.X R21, RZ, RZ, RZ, P0 ;  /* 0x000000ffff157224 */ /* 0x000fe200000e06ff */
[----:B------:R-:W-:Y:S01]  /*7ec0*/  IADD3 RZ, P0, R5, R18, RZ ;  /* 0x0000001205ff7210 */ /* 0x000fe20007f1e0ff */
[----:B------:R-:W-:-:S04]  /*7ed0*/  IMAD.MOV.U32 R20, RZ, RZ, R19 ;  /* 0x000000ffff147224 */ /* 0x000fc800078e0013 */
[----:B------:R-:W-:-:S08]  /*7ee0*/  IMAD.WIDE.U32.X R20, R25, R23, R20, P0 ;  /* 0x0000001719147225 */ /* 0x000fd000000e0414 */
.L_x_172:
[-CC-:B-1-3--:R-:W-:Y:S01]  /*7ef0*/  SHF.R.U64 R24, R20, R6.reuse, R21.reuse ;  /* 0x0000000614187219 */ /* 0x18afe20000001215 */
[----:B------:R-:W1:Y:S01]  /*7f00*/  LDC.64 R34, c[0x0][0x640] ;  /* 0x00019000ff227b82 */ /* 0x000e620000000a00 */
[----:B0-----:R-:W-:Y:S01]  /*7f10*/  SHF.R.U32.HI R4, RZ, R6, R21 ;  /* 0x00000006ff047219 */ /* 0x001fe20000011615 */
[----:B--2---:R-:W-:Y:S01]  /*7f20*/  IMAD.MOV R29, RZ, RZ, -R29 ;  /* 0x000000ffff1d7224 */ /* 0x004fe200078e0a1d */
[----:B------:R-:W-:Y:S01]  /*7f30*/  IADD3 R19, P0, RZ, -R24, RZ ;  /* 0x80000018ff137210 */ /* 0x000fe20007f1e0ff */
[----:B------:R-:W-:Y:S01]  /*7f40*/  ULDC UR6, c[0x0][0x154] ;  /* 0x0000550000067ab9 */ /* 0x000fe20000000800 */
[----:B------:R-:W-:Y:S02]  /*7f50*/  IMAD.MOV.U32 R21, RZ, RZ, 0x1 ;  /* 0x00000001ff157424 */ /* 0x000fe400078e00ff */
[----:B------:R-:W-:Y:S01]  /*7f60*/  IMAD R29, R31, R29, R28 ;  /* 0x0000001d1f1d7224 */ /* 0x000fe200078e021c */
[----:B------:R-:W0:Y:S01]  /*7f70*/  LDC R18, c[0x0][0x618] ;  /* 0x00018600ff127b82 */ /* 0x000e220000000800 */
[----:B------:R-:W-:-:S04]  /*7f80*/  IMAD.X R5, RZ, RZ, ~R4, P0 ;  /* 0x000000ffff057224 */ /* 0x000fc800000e0e04 */
[-C--:B------:R-:W-:Y:S02]  /*7f90*/  IMAD R6, R5, R26.reuse, RZ ;  /* 0x0000001a05067224 */ /* 0x080fe400078e02ff */
[C---:B------:R-:W-:Y:S01]  /*7fa0*/  IMAD.WIDE.U32 R4, R19.reuse, R26, R2 ;  /* 0x0000001a13047225 */ /* 0x040fe200078e0002 */
[----:B------:R-:W2:Y:S03]  /*7fb0*/  LDC R20, c[0x0][0x608] ;  /* 0x00018200ff147b82 */ /* 0x000ea60000000800 */
[----:B------:R-:W-:Y:S01]  /*7fc0*/  IMAD R19, R19, R27, R6 ;  /* 0x0000001b13137224 */ /* 0x000fe200078e0206 */
[----:B------:R-:W-:-:S03]  /*7fd0*/  I2FP.F32.U32 R6, R30 ;  /* 0x0000001e00067245 */ /* 0x000fc60000201000 */
[----:B------:R-:W-:Y:S01]  /*7fe0*/  IMAD.IADD R5, R5, 0x1, R19 ;  /* 0x0000000105057824 */ /* 0x000fe200078e0213 */
[----:B------:R-:W3:Y:S01]  /*7ff0*/  LDC R32, c[0x0][0x658] ;  /* 0x00019600ff207b82 */ /* 0x000ee20000000800 */
[----:B-1----:R-:W-:Y:S01]  /*8000*/  ISETP.NE.U32.AND P0, PT, R34, RZ, PT ;  /* 0x000000ff2200720c */ /* 0x002fe20003f05070 */
[----:B------:R-:W-:-:S03]  /*8010*/  IMAD.MOV.U32 R19, RZ, RZ, -0x1 ;  /* 0xffffffffff137424 */ /* 0x000fc600078e00ff */
[----:B------:R-:W-:-:S03]  /*8020*/  ISETP.NE.AND.EX P0, PT, R35, RZ, PT, P0 ;  /* 0x000000ff2300720c */ /* 0x000fc60003f05300 */
[----:B------:R-:W1:Y:S01]  /*8030*/  LDC R27, c[0x0][0x148] ;  /* 0x00005200ff1b7b82 */ /* 0x000e620000000800 */
[-CC-:B0-----:R-:W-:Y:S02]  /*8040*/  SHF.R.U64 R22, R4, R18.reuse, R5.reuse ;  /* 0x0000001204167219 */ /* 0x181fe40000001205 */
[----:B------:R-:W-:Y:S01]  /*8050*/  SHF.R.U32.HI R5, RZ, R18, R5 ;  /* 0x00000012ff057219 */ /* 0x000fe20000011605 */
[----:B------:R-:W-:-:S04]  /*8060*/  FMUL R18, R6, UR6 ;  /* 0x0000000606127c20 */ /* 0x000fc80008400000 */
[----:B------:R-:W0:Y:S01]  /*8070*/  LDC R28, c[0x0][0x600] ;  /* 0x00018000ff1c7b82 */ /* 0x000e220000000800 */
[----:B------:R4:W0:Y:S01]  /*8080*/  F2I.U32.TRUNC.NTZ R25, R18 ;  /* 0x0000001200197305 */ /* 0x000822000020f000 */
[-CC-:B--2---:R-:W-:Y:S02]  /*8090*/  SHF.R.U64 R6, R22, R20.reuse, R5.reuse ;  /* 0x0000001416067219 */ /* 0x184fe40000001205 */
[----:B------:R-:W-:-:S04]  /*80a0*/  SHF.R.U32.HI R5, RZ, R20, R5 ;  /* 0x00000014ff057219 */ /* 0x000fc80000011605 */
[----:B------:R-:W2:Y:S01]  /*80b0*/  LDC R33, c[0x0][0x648] ;  /* 0x00019200ff217b82 */ /* 0x000ea20000000800 */
[-CC-:B---3--:R-:W-:Y:S02]  /*80c0*/  SHF.R.U64 R26, R6, R32.reuse, R5.reuse ;  /* 0x00000020061a7219 */ /* 0x188fe40000001205 */
[-C--:B------:R-:W-:Y:S02]  /*80d0*/  SHF.L.U32 R19, R19, R32.reuse, RZ ;  /* 0x0000002013137219 */ /* 0x080fe400000006ff */
[-C--:B------:R-:W-:Y:S01]  /*80e0*/  SHF.R.U32.HI R5, RZ, R32.reuse, R5 ;  /* 0x00000020ff057219 */ /* 0x080fe20000011605 */
[----:B------:R-:W-:Y:S01]  /*80f0*/  IMAD.MOV.U32 R4, RZ, RZ, R26 ;  /* 0x000000ffff047224 */ /* 0x000fe200078e001a */
[----:B------:R-:W-:Y:S01]  /*8100*/  SHF.L.U32 R32, R21, R32, RZ ;  /* 0x0000002015207219 */ /* 0x000fe200000006ff */
[----:B------:R-:W3:Y:S01]  /*8110*/  LDC R36, c[0x0][0x638] ;  /* 0x00018e00ff247b82 */ /* 0x000ee20000000800 */
[----:B------:R-:W-:-:S07]  /*8120*/  LOP3.LUT R31, RZ, R19, RZ, 0x33, !PT ;  /* 0x00000013ff1f7212 */ /* 0x000fce00078e33ff */
[----:B------:R-:W0:Y:S01]  /*8130*/  LDC R37, c[0x0][0x610] ;  /* 0x00018400ff257b82 */ /* 0x000e220000000800 */
[----:B----4-:R-:W-:Y:S05]  /*8140*/  @!P0 BRA `(.L_x_173) ;  /* 0x0000000000288947 */ /* 0x010fea0003800000 */
[----:B------:R-:W4:Y:S02]  /*8150*/  LDC R21, c[0x0][0x64c] ;  /* 0x00019300ff157b82 */ /* 0x000f240000000800 */
[----:B----4-:R-:W-:-:S05]  /*8160*/  IADD3 R21, P0, R26, R21, RZ ;  /* 0x000000151a157210 */ /* 0x010fca0007f1e0ff */
        /* <DEDUP_REMOVED lines=8> */
.L_x_173:
[----:B--2---:R-:W-:Y:S01]  /*81f0*/  SHF.R.U64 R4, R4, R33, R5 ;  /* 0x0000002104047219 */ /* 0x004fe20000001205 */
[----:B0-----:R-:W-:Y:S01]  /*8200*/  VIADD R21, R28, 0xffffffff ;  /* 0xffffffff1c157836 */ /* 0x001fe20000000000 */
[----:B------:R-:W-:Y:S01]  /*8210*/  LOP3.LUT R19, R6, R31, RZ, 0xc0, !PT ;  /* 0x0000001f06137212 */ /* 0x000fe200078ec0ff */
[----:B------:R-:W-:Y:S02]  /*8220*/  IMAD.MOV R25, RZ, RZ, -R25 ;  /* 0x000000ffff197224 */ /* 0x000fe400078e0a19 */
[----:B------:R-:W-:Y:S02]  /*8230*/  IMAD.MOV R5, RZ, RZ, -R4 ;  /* 0x000000ffff057224 */ /* 0x000fe400078e0a04 */
[----:B------:R-:W-:Y:S01]  /*8240*/  IMAD R6, R32, R4, R19 ;  /* 0x0000000420067224 */ /* 0x000fe200078e0213 */
[----:B------:R-:W-:Y:S01]  /*8250*/  LOP3.LUT R19, R22, R21, RZ, 0xc0, !PT ;  /* 0x0000001516137212 */ /* 0x000fe200078ec0ff */
[----:B-1----:R-:W-:Y:S02]  /*8260*/  @P2 IMAD R29, R27, R25, R30 ;  /* 0x000000191b1d2224 */ /* 0x002fe400078e021e */
[----:B---3--:R-:W-:-:S02]  /*8270*/  IMAD R4, R5, R36, R26 ;  /* 0x0000002405047224 */ /* 0x008fc400078e021a */
[----:B------:R-:W-:Y:S02]  /*8280*/  IMAD R6, R6, R37, R29 ;  /* 0x0000002506067224 */ /* 0x000fe400078e021d */
[----:B------:R-:W-:Y:S02]  /*8290*/  IMAD R19, R4, R28, R19 ;  /* 0x0000001c04137224 */ /* 0x000fe400078e0213 */
[----:B------:R-:W-:Y:S02]  /*82a0*/  IMAD.MOV.U32 R18, RZ, RZ, 0x1 ;  /* 0x00000001ff127424 */ /* 0x000fe400078e00ff */
[----:B------:R-:W-:Y:S01]  /*82b0*/  IMAD.MOV.U32 R4, RZ, RZ, R24 ;  /* 0x000000ffff047224 */ /* 0x000fe200078e0018 */
[----:B------:R-:W-:Y:S02]  /*82c0*/  SEL R5, R19, R6, !P2 ;  /* 0x0000000613057207 */ /* 0x000fe40005000000 */
[----:B------:R-:W-:-:S07]  /*82d0*/  SEL R6, R6, R19, !P2 ;  /* 0x0000001306067207 */ /* 0x000fce0005000000 */
.L_x_171:
[----:B------:R-:W-:Y:S02]  /*82e0*/  LOP3.LUT P0, RZ, R18, 0xff, RZ, 0xc0, !PT ;  /* 0x000000ff12ff7812 */ /* 0x000fe4000780c0ff */
[----:B------:R-:W-:-:S11]  /*82f0*/  LOP3.LUT R150, R150, 0x1, RZ, 0x3c, !PT ;  /* 0x0000000196967812 */ /* 0x000fd600078e3cff */
[----:B------:R-:W-:Y:S05]  /*8300*/  @P0 BRA `(.L_x_174) ;  /* 0xffffff9400400947 */ /* 0x000fea000383ffff */
[----:B------:R-:W-:Y:S05]  /*8310*/  EXIT ;  /* 0x000000000000794d */ /* 0x000fea0003800000 */
.L_x_18:
[----:B------:R-:W-:-:S08]  /*8320*/  ISETP.NE.AND P0, PT, R18, RZ, PT ;  /* 0x000000ff1200720c */ /* 0x000fd00003f05270 */
[----:B--23-5:R-:W0:-:S00]  /*8330*/  USETMAXREG.DEALLOC.CTAPOOL 0x28 ;  /* 0x00000028000079c8 */ /* 0x02ce0000080e0500 */
[----:B------:R-:W-:Y:S05]  /*8340*/  @P0 EXIT ;  /* 0x000000000000094d */ /* 0x000fea0003800000 */
[----:B0-----:R-:W-:Y:S01]  /*8350*/  LOP3.LUT P0, RZ, R20, 0xff, RZ, 0xc0, !PT ;  /* 0x000000ff14ff7812 */ /* 0x001fe2000780c0ff */
[----:B------:R-:W-:Y:S02]  /*8360*/  IMAD.MOV.U32 R12, RZ, RZ, 0x1 ;  /* 0x00000001ff0c7424 */ /* 0x000fe400078e00ff */
[----:B------:R-:W-:-:S10]  /*8370*/  IMAD.MOV.U32 R15, RZ, RZ, RZ ;  /* 0x000000ffff0f7224 */ /* 0x000fd400078e00ff */
[----:B------:R-:W-:Y:S05]  /*8380*/  @!P0 BRA `(.L_x_175) ;  /* 0x0000000c00608947 */ /* 0x000fea0003800000 */
[----:B------:R-:W0:Y:S01]  /*8390*/  S2UR UR9, SR_CgaCtaId ;  /* 0x00000000000979c3 */ /* 0x000e220000008800 */
[----:B------:R-:W-:Y:S01]  /*83a0*/  ULDC UR5, c[0x0][0x658] ;  /* 0x0001960000057ab9 */ /* 0x000fe20000000800 */
[----:B------:R-:W-:Y:S01]  /*83b0*/  UMOV UR10, 0xffffffff ;  /* 0xffffffff000a7882 */ /* 0x000fe20000000000 */
[----:B------:R-:W-:Y:S01]  /*83c0*/  UMOV UR11, 0x1 ;  /* 0x00000001000b7882 */ /* 0x000fe20000000000 */
[----:B------:R-:W-:Y:S01]  /*83d0*/  USHF.L.U32 UR10, UR10, UR5, URZ ;  /* 0x000000050a0a7299 */ /* 0x000fe2000800063f */
[----:B------:R-:W-:Y:S01]  /*83e0*/  LOP3.LUT P0, RZ, R11, 0x1f, RZ, 0xc0, !PT ;  /* 0x0000001f0bff7812 */ /* 0x000fe2000780c0ff */
[----:B------:R-:W-:Y:S01]  /*83f0*/  BSSY B0, `(.L_x_175) ;  /* 0x00000d1000007945 */ /* 0x000fe20003800000 */
[C---:B------:R-:W-:Y:S01]  /*8400*/  ISETP.NE.AND P3, PT, R10.reuse, RZ, PT ;  /* 0x000000ff0a00720c */ /* 0x040fe20003f65270 */
[----:B------:R-:W-:Y:S01]  /*8410*/  ULOP3.LUT UR14, URZ, UR10, URZ, 0x33, !UPT ;  /* 0x0000000a3f0e7292 */ /* 0x000fe2000f8e333f */
[----:B------:R-:W-:Y:S01]  /*8420*/  ISETP.NE.OR P0, PT, R10, RZ, !P0 ;  /* 0x000000ff0a00720c */ /* 0x000fe20004705670 */
[----:B------:R-:W-:Y:S01]  /*8430*/  IMAD.MOV.U32 R14, RZ, RZ, 0x1 ;  /* 0x00000001ff0e7424 */ /* 0x000fe200078e00ff */
[----:B------:R-:W-:Y:S01]  /*8440*/  LOP3.LUT R13, R7, 0x2, RZ, 0xfc, !PT ;  /* 0x00000002070d7812 */ /* 0x000fe200078efcff */
[----:B------:R-:W-:Y:S01]  /*8450*/  IMAD.MOV.U32 R12, RZ, RZ, 0x1 ;  /* 0x00000001ff0c7424 */ /* 0x000fe200078e00ff */
[----:B------:R-:W-:Y:S01]  /*8460*/  ULDC UR4, c[0x0][0x600] ;  /* 0x0001800000047ab9 */ /* 0x000fe20000000800 */
[----:B------:R-:W-:Y:S01]  /*8470*/  IMAD.MOV.U32 R15, RZ, RZ, RZ ;  /* 0x000000ffff0f7224 */ /* 0x000fe200078e00ff */
[----:B------:R-:W-:Y:S01]  /*8480*/  UMOV UR15, 0x5 ;  /* 0x00000005000f7882 */ /* 0x000fe20000000000 */
[----:B------:R-:W-:-:S02]  /*8490*/  UIADD3 UR25, UR13, 0x1, URZ ;  /* 0x000000010d197890 */ /* 0x000fc4000fffe03f */
[----:B------:R-:W-:Y:S02]  /*84a0*/  UIADD3 UR4, UR4, -0x1, URZ ;  /* 0xffffffff04047890 */ /* 0x000fe4000fffe03f */
[----:B------:R-:W-:Y:S01]  /*84b0*/  USHF.L.U32 UR5, UR11, UR5, URZ ;  /* 0x000000050b057299 */ /* 0x000fe2000800063f */
[----:B------:R-:W-:Y:S01]  /*84c0*/  ULDC.64 UR26, c[0x0][0x198] ;  /* 0x00006600001a7ab9 */ /* 0x000fe20000000a00 */
[----:B0-----:R-:W-:Y:S02]  /*84d0*/  ULOP3.LUT UR8, UR9, 0x1, URZ, 0xc0, !UPT ;  /* 0x0000000109087892 */ /* 0x001fe4000f8ec03f */
[----:B------:R-:W-:Y:S02]  /*84e0*/  USHF.R.U32.HI UR28, URZ, 0x1, UR9 ;  /* 0x000000013f1c7899 */ /* 0x000fe40008011609 */
[----:B------:R-:W-:Y:S02]  /*84f0*/  USHF.L.U32 UR6, UR9, 0x6, URZ ;  /* 0x0000000609067899 */ /* 0x000fe4000800063f */
[----:B------:R-:W-:-:S02]  /*8500*/  USHF.L.U32 UR7, UR9, 0xc, URZ ;  /* 0x0000000c09077899 */ /* 0x000fc4000800063f */
[----:B------:R-:W-:Y:S02]  /*8510*/  ULOP3.LUT UR9, UR9, 0xfffffffe, URZ, 0xc0, !UPT ;  /* 0xfffffffe09097892 */ /* 0x000fe4000f8ec03f */
[----:B------:R-:W-:Y:S02]  /*8520*/  UISETP.GT.U32.AND UP0, UPT, UR8, 0xffff, UPT ;  /* 0x0000ffff0800788c */ /* 0x000fe4000bf04070 */
[----:B------:R-:W-:Y:S02]  /*8530*/  USHF.L.U32 UR10, UR11, UR9, URZ ;  /* 0x000000090b0a7299 */ /* 0x000fe4000800063f */
[----:B------:R-:W-:Y:S02]  /*8540*/  ULOP3.LUT UR9, UR9, 0x1, URZ, 0xfc, !UPT ;  /* 0x0000000109097892 */ /* 0x000fe4000f8efc3f */
[----:B------:R-:W-:Y:S02]  /*8550*/  USEL UR8, UR8, 0xffff, !UP0 ;  /* 0x0000ffff08087887 */ /* 0x000fe4000c000000 */
[----:B------:R-:W-:-:S02]  /*8560*/  USHF.L.U32 UR9, UR11, UR9, URZ ;  /* 0x000000090b097299 */ /* 0x000fc4000800063f */
[----:B------:R-:W-:Y:S02]  /*8570*/  ULOP3.LUT UR8, UR8, 0xffff, URZ, 0xc0, !UPT ;  /* 0x0000ffff08087892 */ /* 0x000fe4000f8ec03f */
[----:B------:R-:W-:Y:S02]  /*8580*/  ULOP3.LUT UR6, UR6, 0x40, URZ, 0xc0, !UPT ;  /* 0x0000004006067892 */ /* 0x000fe4000f8ec03f */
[----:B------:R-:W-:Y:S02]  /*8590*/  ULOP3.LUT UR7, UR7, 0x1000, URZ, 0xc0, !UPT ;  /* 0x0000100007077892 */ /* 0x000fe4000f8ec03f */
[----:B------:R-:W-:Y:S02]  /*85a0*/  ULOP3.LUT UR20, UR10, UR9, URZ, 0xfc, !UPT ;  /* 0x000000090a147292 */ /* 0x000fe4000f8efc3f */
[----:B------:R-:W-:-:S12]  /*85b0*/  USHF.L.U32 UR15, UR15, UR8, URZ ;  /* 0x000000080f0f7299 */ /* 0x000fd8000800063f */
.L_x_187:
[----:B------:R-:W-:-:S03]  /*85c0*/  UMOV UR8, 0xffffffff ;  /* 0xffffffff00087882 */ /* 0x000fc60000000000 */
[----:B------:R-:W-:Y:S05]  /*85d0*/  BRA.DIV UR8, `(.L_x_176) ;  /* 0x0000001608e47947 */ /* 0x000fea000b800000 */
[----:B------:R-:W-:-:S13]  /*85e0*/  ELECT P1, URZ, PT ;  /* 0x00000000003f782f */ /* 0x000fda0003820000 */
.L_x_214:
[----:B------:R-:W0:Y:S01]  /*85f0*/  LDC R10, c[0x0][0x28c] ;  /* 0x0000a300ff0a7b82 */ /* 0x000e220000000800 */
[----:B------:R-:W-:Y:S01]  /*8600*/  BSSY B1, `(.L_x_177) ;  /* 0x000003c000017945 */ /* 0x000fe20003800000 */
[----:B0-----:R-:W-:-:S13]  /*8610*/  ISETP.LT.OR P1, PT, R10, 0x1, !P1 ;  /* 0x000000010a00780c */ /* 0x001fda0004f21670 */
[----:B------:R-:W-:Y:S05]  /*8620*/  @P1 BRA `(.L_x_178) ;  /* 0x0000000000e41947 */ /* 0x000fea0003800000 */
[----:B------:R-:W-:Y:S01]  /*8630*/  LEA R10, R6, UR28, 0x1 ;  /* 0x0000001c060a7c11 */ /* 0x000fe2000f8e08ff */
[----:B------:R-:W-:Y:S01]  /*8640*/  IMAD.MOV.U32 R18, RZ, RZ, RZ ;  /* 0x000000ffff127224 */ /* 0x000fe200078e00ff */
[----:B------:R-:W-:Y:S01]  /*8650*/  LEA R16, R5, UR6, 0x7 ;  /* 0x0000000605107c11 */ /* 0x000fe2000f8e38ff */
[----:B------:R-:W-:Y:S02]  /*8660*/  IMAD.U32 R20, RZ, RZ, UR25 ;  /* 0x00000019ff147e24 */ /* 0x000fe4000f8e00ff */
[----:B------:R-:W-:Y:S02]  /*8670*/  IMAD.MOV.U32 R5, RZ, RZ, R12 ;  /* 0x000000ffff057224 */ /* 0x000fe400078e000c */
[----:B------:R-:W-:Y:S02]  /*8680*/  IMAD.MOV.U32 R6, RZ, RZ, R15 ;  /* 0x000000ffff067224 */ /* 0x000fe400078e000f */
[----:B------:R-:W-:-:S07]  /*8690*/  IMAD.SHL.U32 R17, R10, 0x20, RZ ;  /* 0x000000200a117824 */ /* 0x000fce00078e00ff */
.L_x_182:
[----:B------:R-:W0:Y:S01]  /*86a0*/  S2R R11, SR_CgaCtaId ;  /* 0x00000000000b7919 */ /* 0x000e220000008800 */
[----:B------:R-:W-:-:S04]  /*86b0*/  MOV R10, 0x400 ;  /* 0x00000400000a7802 */ /* 0x000fc80000000f00 */
[----:B0-----:R-:W-:Y:S02]  /*86c0*/  LEA R21, R11, R10, 0x18 ;  /* 0x0000000a0b157211 */ /* 0x001fe400078ec0ff */
[----:B------:R-:W-:Y:S01]  /*86d0*/  SHF.L.U32 R10, R5, 0x1f, RZ ;  /* 0x0000001f050a7819 */ /* 0x000fe200000006ff */
[----:B------:R-:W0:Y:S02]  /*86e0*/  @!P3 LDC R11, c[0x0][0x500] ;  /* 0x00014000ff0bbb82 */ /* 0x000e240000000800 */
[----:B------:R-:W-:-:S04]  /*86f0*/  IMAD R19, R6, 0x8, R21 ;  /* 0x0000000806137824 */ /* 0x000fc800078e0215 */
[----:B------:R-:W1:Y:S02]  /*8700*/  SYNCS.PHASECHK.TRANS64.TRYWAIT P1, [R19+URZ+0x90], R10 ;  /* 0x0000900a130075a7 */ /* 0x000e64000802017f */
[----:B-1----:R-:W-:Y:S05]  /*8710*/  @!P1 BRA `(.L_x_179) ;  /* 0x0000001400b49947 */ /* 0x002fea0003800000 */
.L_x_215:
[----:B-1----:R-:W-:Y:S01]  /*8720*/  PRMT R10, R13, 0x9910, RZ ;  /* 0x000099100d0a7816 */ /* 0x002fe200000000ff */
[----:B0-----:R0:W-:Y:S03]  /*8730*/  @!P3 SYNCS.ARRIVE.TRANS64 RZ, [R19+URZ], R11 ;  /* 0x0000000b13ffb9a7 */ /* 0x0011e6000800003f */
[----:B------:R-:W-:-:S13]  /*8740*/  ISETP.NE.AND P1, PT, R10, 0x2, PT ;  /* 0x000000020a00780c */ /* 0x000fda0003f25270 */
[----:B0-----:R-:W-:Y:S05]  /*8750*/  @P1 BRA `(.L_x_180) ;  /* 0x0000000000041947 */ /* 0x001fea0003800000 */
[----:B------:R-:W-:Y:S01]  /*8760*/  BPT.TRAP 0x1 ;  /* 0x000000040000795c */ /* 0x000fe20000300000 */
.L_x_180:
[----:B------:R-:W-:Y:S05]  /*8770*/  @P0 BRA `(.L_x_181) ;  /* 0x0000000000040947 */ /* 0x000fea0003800000 */
[----:B------:R-:W-:Y:S01]  /*8780*/  BPT.TRAP 0x1 ;  /* 0x000000040000795c */ /* 0x000fe20000300000 */
.L_x_181:
[----:B------:R-:W-:Y:S01]  /*8790*/  LEA R10, R6, UR28, 0x1 ;  /* 0x0000001c060a7c11 */ /* 0x000fe2000f8e08ff */
[----:B------:R-:W-:Y:S01]  /*87a0*/  VIADD R20, R20, 0xffffffff ;  /* 0xffffffff14147836 */ /* 0x000fe20000000000 */
[----:B------:R-:W-:Y:S01]  /*87b0*/  R2UR UR11, R6 ;  /* 0x00000000060b72ca */ /* 0x000fe200000e0000 */
[----:B------:R-:W-:Y:S01]  /*87c0*/  UIADD3 UR16, UP0, UR26, 0xf0, URZ ;  /* 0x000000f01a107890 */ /* 0x000fe2000ff1e03f */
[----:B------:R-:W-:Y:S01]  /*87d0*/  R2UR UR22, R21 ;  /* 0x00000000151672ca */ /* 0x000fe200000e0000 */
[----:B------:R-:W-:Y:S01]  /*87e0*/  IMAD.U32 R10, R10, 0x800, R21 ;  /* 0x000008000a0a7824 */ /* 0x000fe200078e0015 */
[----:B------:R-:W-:Y:S01]  /*87f0*/  R2UR UR23, R17 ;  /* 0x00000000111772ca */ /* 0x000fe200000e0000 */
[----:B------:R-:W-:Y:S01]  /*8800*/  UIADD3 UR30, UP1, UR26, 0x1f0, URZ ;  /* 0x000001f01a1e7890 */ /* 0x000fe2000ff3e03f */
[----:B------:R-:W-:Y:S01]  /*8810*/  R2UR UR9, R19 ;  /* 0x00000000130972ca */ /* 0x000fe200000e0000 */
[----:B------:R-:W-:Y:S01]  /*8820*/  UIADD3.X UR17, URZ, UR27, URZ, UP0, !UPT ;  /* 0x0000001b3f117290 */ /* 0x000fe200087fe43f */
[----:B------:R-:W-:Y:S01]  /*8830*/  R2UR UR8, R10 ;  /* 0x000000000a0872ca */ /* 0x000fe200000e0000 */
[----:B------:R-:W-:Y:S01]  /*8840*/  UPRMT UR21, URZ, 0x5410, UR15 ;  /* 0x000054103f157896 */ /* 0x000fe2000800000f */
[----:B------:R-:W-:Y:S01]  /*8850*/  R2UR UR10, R18 ;  /* 0x00000000120a72ca */ /* 0x000fe200000e0000 */
[----:B------:R-:W-:Y:S01]  /*8860*/  VIADD R6, R6, 0x1 ;  /* 0x0000000106067836 */ /* 0x000fe20000000000 */
[----:B------:R-:W-:Y:S01]  /*8870*/  R2UR UR12, R4 ;  /* 0x00000000040c72ca */ /* 0x000fe200000e0000 */
[----:B------:R-:W-:Y:S01]  /*8880*/  ULEA UR11, UR11, UR7, 0xd ;  /* 0x000000070b0b7291 */ /* 0x000fe2000f8e683f */
[----:B------:R-:W-:Y:S01]  /*8890*/  R2UR UR24, R16 ;  /* 0x00000000101872ca */ /* 0x000fe200000e0000 */
[----:B------:R-:W-:Y:S01]  /*88a0*/  UPRMT UR29, URZ, 0x5410, UR20 ;  /* 0x000054103f1d7896 */ /* 0x000fe20008000014 */
[----:B------:R-:W-:Y:S01]  /*88b0*/  ISETP.GT.AND P4, PT, R20, 0x1, PT ;  /* 0x000000011400780c */ /* 0x000fe20003f84270 */
[----:B------:R-:W-:Y:S01]  /*88c0*/  UIADD3 UR22, UR22, 0x12200, UR11 ;  /* 0x0001220016167890 */ /* 0x000fe2000fffe00b */
[----:B------:R-:W-:Y:S01]  /*88d0*/  ISETP.NE.AND P1, PT, R6, 0x12, PT ;  /* 0x000000120600780c */ /* 0x000fe20003f25270 */
[----:B------:R-:W-:Y:S01]  /*88e0*/  UIADD3.X UR31, URZ, UR27, URZ, UP1, !UPT ;  /* 0x0000001b3f1f7290 */ /* 0x000fe20008ffe43f */
[----:B------:R-:W-:Y:S01]  /*88f0*/  VIADD R18, R18, 0x40 ;  /* 0x0000004012127836 */ /* 0x000fe20000000000 */
[----:B------:R-:W-:Y:S01]  /*8900*/  UIADD3 UR8, UR8, 0x200, URZ ;  /* 0x0000020008087890 */ /* 0x000fe2000fffe03f */
[----:B------:R-:W-:Y:S01]  /*8910*/  SEL R10, RZ, 0x1, P1 ;  /* 0x00000001ff0a7807 */ /* 0x000fe20000800000 */
[----:B------:R-:W-:Y:S01]  /*8920*/  UMOV UR18, 0x0 ;  /* 0x0000000000127882 */ /* 0x000fe20000000000 */
[----:B------:R-:W-:Y:S01]  /*8930*/  UMOV UR19, 0x10000000 ;  /* 0x1000000000137882 */ /* 0x000fe20000000000 */
[----:B------:R-:W-:Y:S01]  /*8940*/  UMOV UR11, UR23 ;  /* 0x00000017000b7c82 */ /* 0x000fe20008000000 */
[----:B------:R-:W-:-:S02]  /*8950*/  LOP3.LUT R5, R5, R10, RZ, 0x3c, !PT ;  /* 0x0000000a05057212 */ /* 0x000fc400078e3cff */
[----:B------:R-:W-:Y:S02]  /*8960*/  SEL R6, R6, RZ, P1 ;  /* 0x000000ff06067207 */ /* 0x000fe40000800000 */
[----:B------:R0:W-:Y:S02]  /*8970*/  UTMALDG.3D.MULTICAST [UR8], [UR16], UR21, desc[UR18] ;  /* 0x00001208100073b4 */ /* 0x0001e40008011815 */
[----:B0-----:R-:W-:Y:S01]  /*8980*/  UMOV UR8, UR22 ;  /* 0x0000001600087c82 */ /* 0x001fe20008000000 */
[----:B------:R-:W-:Y:S02]  /*8990*/  UMOV UR11, UR24 ;  /* 0x00000018000b7c82 */ /* 0x000fe40008000000 */
[----:B------:R0:W-:Y:S02]  /*89a0*/  UTMALDG.3D.MULTICAST [UR8], [UR30], UR29, desc[UR18] ;  /* 0x000012081e0073b4 */ /* 0x0001e4000801181d */
[----:B0-----:R-:W-:Y:S05]  /*89b0*/  @P4 BRA `(.L_x_182) ;  /* 0xfffffffc00384947 */ /* 0x001fea000383ffff */
.L_x_178:
[----:B------:R-:W-:Y:S05]  /*89c0*/  BSYNC B1 ;  /* 0x0000000000017941 */ /* 0x000fea0003800000 */
.L_x_177:
[----:B------:R-:W-:Y:S01]  /*89d0*/  LOP3.LUT P5, RZ, R14, 0xff, RZ, 0xc0, !PT ;  /* 0x000000ff0eff7812 */ /* 0x000fe200078ac0ff */
[----:B------:R-:W-:Y:S01]  /*89e0*/  VIADD R6, R15, UR13 ;  /* 0x0000000d0f067c36 */ /* 0x000fe20008000000 */
[----:B------:R-:W-:Y:S01]  /*89f0*/  ULDC.64 UR8, c[0x0][0x650] ;  /* 0x0001940000087ab9 */ /* 0x000fe20000000a00 */
[----:B------:R-:W-:Y:S01]  /*8a00*/  IMAD.U32 R11, RZ, RZ, UR13 ;  /* 0x0000000dff0b7e24 */ /* 0x000fe2000f8e00ff */
[----:B------:R-:W-:Y:S01]  /*8a10*/  UISETP.GE.U32.AND UP0, UPT, UR13, 0x12, UPT ;  /* 0x000000120d00788c */ /* 0x000fe2000bf06070 */
[----:B------:R-:W-:Y:S01]  /*8a20*/  BSSY B1, `(.L_x_183) ;  /* 0x000006b000017945 */ /* 0x000fe20003800000 */
[----:B------:R-:W-:Y:S02]  /*8a30*/  ISETP.GT.U32.AND P1, PT, R6, 0x11, PT ;  /* 0x000000110600780c */ /* 0x000fe40003f24070 */
[----:B------:R-:W-:Y:S02]  /*8a40*/  PRMT R14, RZ, 0x7610, R14 ;  /* 0x00007610ff0e7816 */ /* 0x000fe4000000000e */
[----:B------:R-:W-:-:S02]  /*8a50*/  ISETP.LT.U32.AND P1, PT, R11, 0x12, P1 ;  /* 0x000000120b00780c */ /* 0x000fc40000f21070 */
[----:B------:R-:W-:Y:S01]  /*8a60*/  PLOP3.LUT P4, PT, PT, PT, UP0, 0x80, 0x0 ;  /* 0x000000000000781c */ /* 0x000fe20003f8f008 */
[----:B------:R-:W0:Y:S01]  /*8a70*/  @P5 S2R R5, SR_CgaCtaId ;  /* 0x0000000000055919 */ /* 0x000e220000008800 */
[----:B------:R-:W-:-:S04]  /*8a80*/  @P5 MOV R4, 0x400 ;  /* 0x0000040000045802 */ /* 0x000fc80000000f00 */
[----:B0-----:R-:W-:Y:S01]  /*8a90*/  @P5 LEA R10, R5, R4, 0x18 ;  /* 0x00000004050a5211 */ /* 0x001fe200078ec0ff */
[----:B------:R-:W-:-:S03]  /*8aa0*/  IMAD.WIDE.U32 R4, R6, 0x38e38e39, RZ ;  /* 0x38e38e3906047825 */ /* 0x000fc600078e00ff */
[----:B------:R0:W-:Y:S01]  /*8ab0*/  @P5 SYNCS.ARRIVE.TRANS64.A1T0 RZ, [R10+URZ+0x158], RZ ;  /* 0x000158ff0aff59a7 */ /* 0x0001e2000810003f */
[----:B------:R-:W-:Y:S01]  /*8ac0*/  IADD3 R2, P5, R2, R8, RZ ;  /* 0x0000000802027210 */ /* 0x000fe20007fbe0ff */
[----:B------:R-:W-:Y:S01]  /*8ad0*/  IMAD.MOV.U32 R4, RZ, RZ, -0x1 ;  /* 0xffffffffff047424 */ /* 0x000fe200078e00ff */
[----:B------:R-:W-:Y:S02]  /*8ae0*/  SHF.R.U32.HI R11, RZ, 0x2, R5 ;  /* 0x00000002ff0b7819 */ /* 0x000fe40000011605 */
[----:B------:R-:W-:Y:S01]  /*8af0*/  SEL R5, RZ, 0x1, !P1 ;  /* 0x00000001ff057807 */ /* 0x000fe20004800000 */
[----:B------:R-:W-:Y:S01]  /*8b00*/  IMAD.X R3, R3, 0x1, R0, P5 ;  /* 0x0000000103037824 */ /* 0x000fe200028e0600 */
[----:B------:R-:W-:Y:S01]  /*8b10*/  ISETP.GE.U32.AND P1, PT, R2, UR8, PT ;  /* 0x0000000802007c0c */ /* 0x000fe2000bf26070 */
[----:B------:R-:W-:Y:S01]  /*8b20*/  IMAD R15, R11, -0x12, R6 ;  /* 0xffffffee0b0f7824 */ /* 0x000fe200078e0206 */
[----:B------:R-:W-:Y:S01]  /*8b30*/  LOP3.LUT R12, R12, R5, RZ, 0x3c, !PT ;  /* 0x000000050c0c7212 */ /* 0x000fe200078e3cff */
[----:B------:R-:W-:Y:S01]  /*8b40*/  IMAD.MOV.U32 R6, RZ, RZ, -0x1 ;  /* 0xffffffffff067424 */ /* 0x000fe200078e00ff */
[----:B------:R-:W-:Y:S01]  /*8b50*/  ISETP.GE.U32.AND.EX P1, PT, R3, UR9, PT, P1 ;  /* 0x0000000903007c0c */ /* 0x000fe2000bf26110 */
[----:B------:R-:W-:Y:S01]  /*8b60*/  IMAD.MOV.U32 R5, RZ, RZ, -0x1 ;  /* 0xffffffffff057424 */ /* 0x000fe200078e00ff */
[----:B------:R-:W-:-:S02]  /*8b70*/  @P4 LOP3.LUT R12, R12, 0x1, R11, 0x78, !PT ;  /* 0x000000010c0c4812 */ /* 0x000fc400078e780b */
[----:B0-----:R-:W-:-:S09]  /*8b80*/  PRMT R10, RZ, 0x7610, R10 ;  /* 0x00007610ff0a7816 */ /* 0x001fd2000000000a */
[----:B------:R-:W-:Y:S05]  /*8b90*/  @P1 BRA `(.L_x_184) ;  /* 0x00000004004c1947 */ /* 0x000fea0003800000 */
[----:B------:R-:W0:Y:S01]  /*8ba0*/  S2R R17, SR_CTAID.X ;  /* 0x0000000000117919 */ /* 0x000e220000002500 */
[----:B------:R-:W-:Y:S01]  /*8bb0*/  ULDC.64 UR8, c[0x0][0x628] ;  /* 0x00018a0000087ab9 */ /* 0x000fe20000000a00 */
[----:B------:R-:W1:Y:S01]  /*8bc0*/  LDC R18, c[0x0][0x144] ;  /* 0x00005100ff127b82 */ /* 0x000e620000000800 */
[----:B------:R-:W-:Y:S01]  /*8bd0*/  ISETP.NE.U32.AND P1, PT, RZ, UR8, PT ;  /* 0x00000008ff007c0c */ /* 0x000fe2000bf25070 */
[----:B------:R-:W2:Y:S01]  /*8be0*/  S2R R6, SR_CTAID.Y ;  /* 0x0000000000067919 */ /* 0x000ea20000002600 */
[----:B------:R-:W-:Y:S01]  /*8bf0*/  ULDC UR10, c[0x0][0x150] ;  /* 0x00005400000a7ab9 */ /* 0x000fe20000000800 */
[----:B------:R-:W-:Y:S01]  /*8c00*/  ULDC UR11, c[0x0][0x630] ;  /* 0x00018c00000b7ab9 */ /* 0x000fe20000000800 */
[----:B------:R-:W-:Y:S01]  /*8c10*/  ISETP.NE.AND.EX P1, PT, RZ, UR9, PT, P1 ;  /* 0x00000009ff007c0c */ /* 0x000fe2000bf25310 */
[----:B------:R-:W-:Y:S01]  /*8c20*/  IMAD.MOV.U32 R4, RZ, RZ, R2 ;  /* 0x000000ffff047224 */ /* 0x000fe200078e0002 */
[----:B0-----:R-:W-:-:S05]  /*8c30*/  I2FP.F32.U32 R5, R17 ;  /* 0x0000001100057245 */ /* 0x001fca0000201000 */
[----:B------:R-:W-:Y:S01]  /*8c40*/  FMUL R20, R5, UR10 ;  /* 0x0000000a05147c20 */ /* 0x000fe20008400000 */
[----:B------:R-:W-:-:S05]  /*8c50*/  IMAD.MOV.U32 R5, RZ, RZ, R3 ;  /* 0x000000ffff057224 */ /* 0x000fca00078e0003 */
[----:B--2---:R-:W-:Y:S05]  /*8c60*/  @!P1 BRA `(.L_x_185) ;  /* 0x0000000000289947 */ /* 0x004fea0003800000 */
[----:B------:R-:W-:Y:S02]  /*8c70*/  ULDC UR10, c[0x0][0x634] ;  /* 0x00018d00000a7ab9 */ /* 0x000fe40000000800 */
[----:B------:R-:W-:-:S05]  /*8c80*/  IADD3 R5, P1, R2, UR10, RZ ;  /* 0x0000000a02057c10 */ /* 0x000fca000ff3e0ff */
[----:B------:R-:W-:-:S04]  /*8c90*/  IMAD.X R19, RZ, RZ, R3, P1 ;  /* 0x000000ffff137224 */ /* 0x000fc800008e0603 */
[----:B------:R-:W-:-:S04]  /*8ca0*/  IMAD.WIDE.U32 R10, R19, UR8, RZ ;  /* 0x00000008130a7c25 */ /* 0x000fc8000f8e00ff */
[----:B------:R-:W-:-:S04]  /*8cb0*/  IMAD.WIDE.U32 R10, P1, R5, UR9, R10 ;  /* 0x00000009050a7c25 */ /* 0x000fc8000f82000a */
[----:B------:R-:W-:-:S04]  /*8cc0*/  IMAD.WIDE.U32 R4, R5, UR8, RZ ;  /* 0x0000000805047c25 */ /* 0x000fc8000f8e00ff */
[----:B------:R-:W-:Y:S01]  /*8cd0*/  IMAD.MOV.U32 R4, RZ, RZ, R11 ;  /* 0x000000ffff047224 */ /* 0x000fe200078e000b */
[----:B------:R-:W-:Y:S01]  /*8ce0*/  IADD3 RZ, P4, R5, R10, RZ ;  /* 0x0000000a05ff7210 */ /* 0x000fe20007f9e0ff */
[----:B------:R-:W-:-:S04]  /*8cf0*/  IMAD.X R5, RZ, RZ, RZ, P1 ;  /* 0x000000ffff057224 */ /* 0x000fc800008e06ff */
[----:B------:R-:W-:-:S08]  /*8d00*/  IMAD.WIDE.U32.X R4, R19, UR9, R4, P4 ;  /* 0x0000000913047c25 */ /* 0x000fd0000a0e0404 */
.L_x_185:
[--C-:B------:R-:W-:Y:S01]  /*8d10*/  SHF.R.U64 R16, R4, UR11, R5.reuse ;  /* 0x0000000b04107c19 */ /* 0x100fe20008001205 */
[----:B------:R-:W0:Y:S01]  /*8d20*/  F2I.U32.TRUNC.NTZ R20, R20 ;  /* 0x0000001400147305 */ /* 0x000e22000020f000 */
[----:B------:R-:W-:Y:S01]  /*8d30*/  SHF.R.U32.HI R4, RZ, UR11, R5 ;  /* 0x0000000bff047c19 */ /* 0x000fe20008011605 */
[----:B------:R-:W-:Y:S01]  /*8d40*/  ULDC.64 UR8, c[0x0][0x620] ;  /* 0x0001880000087ab9 */ /* 0x000fe20000000a00 */
[----:B------:R-:W-:Y:S01]  /*8d50*/  IADD3 R11, P1, RZ, -R16, RZ ;  /* 0x80000010ff0b7210 */ /* 0x000fe20007f3e0ff */
[----:B------:R-:W-:Y:S01]  /*8d60*/  ULDC.64 UR10, c[0x0][0x640] ;  /* 0x00019000000a7ab9 */ /* 0x000fe20000000a00 */
[----:B------:R-:W2:Y:S03]  /*8d70*/  LDC R21, c[0x0][0x148] ;  /* 0x00005200ff157b82 */ /* 0x000ea60000000800 */
[----:B------:R-:W-:Y:S01]  /*8d80*/  IMAD.X R4, RZ, RZ, ~R4, P1 ;  /* 0x000000ffff047224 */ /* 0x000fe200008e0e04 */
[----:B------:R-:W-:-:S03]  /*8d90*/  ISETP.NE.U32.AND P1, PT, RZ, UR10, PT ;  /* 0x0000000aff007c0c */ /* 0x000fc6000bf25070 */
[----:B------:R-:W-:Y:S01]  /*8da0*/  IMAD R10, R4, UR8, RZ ;  /* 0x00000008040a7c24 */ /* 0x000fe2000f8e02ff */
[----:B------:R-:W-:Y:S01]  /*8db0*/  ISETP.NE.AND.EX P1, PT, RZ, UR11, PT, P1 ;  /* 0x0000000bff007c0c */ /* 0x000fe2000bf25310 */
[----:B------:R-:W-:Y:S01]  /*8dc0*/  IMAD.WIDE.U32 R4, R11, UR8, R2 ;  /* 0x000000080b047c25 */ /* 0x000fe2000f8e0002 */
[----:B------:R-:W-:-:S03]  /*8dd0*/  ULDC UR8, c[0x0][0x618] ;  /* 0x0001860000087ab9 */ /* 0x000fc60000000800 */
[----:B------:R-:W-:Y:S01]  /*8de0*/  IMAD R11, R11, UR9, R10 ;  /* 0x000000090b0b7c24 */ /* 0x000fe2000f8e020a */
[----:B------:R-:W-:Y:S01]  /*8df0*/  ULDC UR9, c[0x0][0x154] ;  /* 0x0000550000097ab9 */ /* 0x000fe20000000800 */
[----:B0-----:R-:W-:Y:S02]  /*8e00*/  IMAD.MOV R10, RZ, RZ, -R20 ;  /* 0x000000ffff0a7224 */ /* 0x001fe400078e0a14 */
[----:B------:R-:W-:Y:S02]  /*8e10*/  IMAD.IADD R5, R5, 0x1, R11 ;  /* 0x0000000105057824 */ /* 0x000fe400078e020b */
[----:B-1----:R-:W-:Y:S01]  /*8e20*/  IMAD R17, R18, R10, R17 ;  /* 0x0000000a12117224 */ /* 0x002fe200078e0211 */
[----:B------:R-:W-:Y:S02]  /*8e30*/  I2FP.F32.U32 R10, R6 ;  /* 0x00000006000a7245 */ /* 0x000fe40000201000 */
[--C-:B------:R-:W-:Y:S02]  /*8e40*/  SHF.R.U64 R18, R4, UR8, R5.reuse ;  /* 0x0000000804127c19 */ /* 0x100fe40008001205 */
[----:B------:R-:W-:Y:S01]  /*8e50*/  SHF.R.U32.HI R5, RZ, UR8, R5 ;  /* 0x00000008ff057c19 */ /* 0x000fe20008011605 */
[----:B------:R-:W-:Y:S01]  /*8e60*/  FMUL R10, R10, UR9 ;  /* 0x000000090a0a7c20 */ /* 0x000fe20008400000 */
[----:B------:R-:W-:-:S02]  /*8e70*/  ULDC UR8, c[0x0][0x608] ;  /* 0x0001820000087ab9 */ /* 0x000fc40000000800 */
[--C-:B------:R-:W-:Y:S01]  /*8e80*/  SHF.R.U64 R20, R18, UR8, R5.reuse ;  /* 0x0000000812147c19 */ /* 0x100fe20008001205 */
[----:B------:R0:W1:Y:S01]  /*8e90*/  F2I.U32.TRUNC.NTZ R22, R10 ;  /* 0x0000000a00167305 */ /* 0x000062000020f000 */
[----:B------:R-:W-:Y:S01]  /*8ea0*/  SHF.R.U32.HI R5, RZ, UR8, R5 ;  /* 0x00000008ff057c19 */ /* 0x000fe20008011605 */
[----:B------:R-:W-:-:S03]  /*8eb0*/  ULDC UR8, c[0x0][0x658] ;  /* 0x0001960000087ab9 */ /* 0x000fc60000000800 */
[--C-:B------:R-:W-:Y:S02]  /*8ec0*/  SHF.R.U64 R19, R20, UR8, R5.reuse ;  /* 0x0000000814137c19 */ /* 0x100fe40008001205 */
[----:B------:R-:W-:-:S03]  /*8ed0*/  SHF.R.U32.HI R23, RZ, UR8, R5 ;  /* 0x00000008ff177c19 */ /* 0x000fc60008011605 */
[----:B------:R-:W-:Y:S02]  /*8ee0*/  IMAD.MOV.U32 R4, RZ, RZ, R19 ;  /* 0x000000ffff047224 */ /* 0x000fe400078e0013 */
[----:B------:R-:W-:Y:S01]  /*8ef0*/  IMAD.MOV.U32 R5, RZ, RZ, R23 ;  /* 0x000000ffff057224 */ /* 0x000fe200078e0017 */
[----:B0-----:R-:W-:Y:S06]  /*8f00*/  @!P1 BRA `(.L_x_186) ;  /* 0x0000000000289947 */ /* 0x001fec0003800000 */
        /* <DEDUP_REMOVED lines=10> */
.L_x_186:
[----:B------:R-:W-:Y:S01]  /*8fb0*/  ULDC UR8, c[0x0][0x648] ;  /* 0x0001920000087ab9 */ /* 0x000fe20000000800 */
[----:B-1----:R-:W-:Y:S01]  /*8fc0*/  IMAD.MOV R22, RZ, RZ, -R22 ;  /* 0x000000ffff167224 */ /* 0x002fe200078e0a16 */
[----:B------:R-:W-:Y:S01]  /*8fd0*/  SHF.R.U64 R5, R4, UR8, R5 ;  /* 0x0000000804057c19 */ /* 0x000fe20008001205 */
[----:B------:R-:W-:Y:S01]  /*8fe0*/  ULDC UR8, c[0x0][0x638] ;  /* 0x00018e0000087ab9 */ /* 0x000fe20000000800 */
[----:B------:R-:W-:Y:S01]  /*8ff0*/  LOP3.LUT R4, R20, UR14, RZ, 0xc0, !PT ;  /* 0x0000000e14047c12 */ /* 0x000fe2000f8ec0ff */
[----:B--2---:R-:W-:Y:S01]  /*9000*/  @P2 IMAD R17, R21, R22, R6 ;  /* 0x0000001615112224 */ /* 0x004fe200078e0206 */
[----:B------:R-:W-:Y:S01]  /*9010*/  LOP3.LUT R18, R18, UR4, RZ, 0xc0, !PT ;  /* 0x0000000412127c12 */ /* 0x000fe2000f8ec0ff */
[----:B------:R-:W-:Y:S01]  /*9020*/  IMAD.MOV R6, RZ, RZ, -R5 ;  /* 0x000000ffff067224 */ /* 0x000fe200078e0a05 */
[----:B------:R-:W-:Y:S01]  /*9030*/  ULDC UR9, c[0x0][0x610] ;  /* 0x0001840000097ab9 */ /* 0x000fe20000000800 */
[----:B------:R-:W-:Y:S02]  /*9040*/  IMAD R4, R5, UR5, R4 ;  /* 0x0000000505047c24 */ /* 0x000fe4000f8e0204 */
[----:B------:R-:W-:Y:S01]  /*9050*/  IMAD R19, R6, UR8, R19 ;  /* 0x0000000806137c24 */ /* 0x000fe2000f8e0213 */
[----:B------:R-:W-:Y:S01]  /*9060*/  ULDC UR8, c[0x0][0x600] ;  /* 0x0001800000087ab9 */ /* 0x000fe20000000800 */
[----:B------:R-:W-:-:S02]  /*9070*/  IMAD R17, R4, UR9, R17 ;  /* 0x0000000904117c24 */ /* 0x000fc4000f8e0211 */
[----:B------:R-:W-:Y:S02]  /*9080*/  IMAD R6, R19, UR8, R18 ;  /* 0x0000000813067c24 */ /* 0x000fe4000f8e0212 */
[----:B------:R-:W-:Y:S02]  /*9090*/  IMAD.MOV.U32 R10, RZ, RZ, 0x1 ;  /* 0x00000001ff0a7424 */ /* 0x000fe400078e00ff */
[----:B------:R-:W-:Y:S01]  /*90a0*/  IMAD.MOV.U32 R4, RZ, RZ, R16 ;  /* 0x000000ffff047224 */ /* 0x000fe200078e0010 */
[----:B------:R-:W-:Y:S02]  /*90b0*/  SEL R5, R6, R17, !P2 ;  /* 0x0000001106057207 */ /* 0x000fe40005000000 */
[----:B------:R-:W-:-:S07]  /*90c0*/  SEL R6, R17, R6, !P2 ;  /* 0x0000000611067207 */ /* 0x000fce0005000000 */
.L_x_184:
[----:B------:R-:W-:Y:S05]  /*90d0*/  BSYNC B1 ;  /* 0x0000000000017941 */ /* 0x000fea0003800000 */
.L_x_183:
[----:B------:R-:W-:-:S13]  /*90e0*/  LOP3.LUT P1, RZ, R10, 0xff, RZ, 0xc0, !PT ;  /* 0x000000ff0aff7812 */ /* 0x000fda000782c0ff */
[----:B------:R-:W-:Y:S05]  /*90f0*/  @P1 BRA `(.L_x_187) ;  /* 0xfffffff400301947 */ /* 0x000fea000383ffff */
[----:B------:R-:W-:Y:S05]  /*9100*/  BSYNC B0 ;  /* 0x0000000000007941 */ /* 0x000fea0003800000 */
.L_x_175:
[----:B------:R-:W-:-:S03]  /*9110*/  UMOV UR8, 0xffffffff ;  /* 0xffffffff00087882 */ /* 0x000fc60000000000 */
[----:B------:R-:W-:Y:S05]  /*9120*/  BRA.DIV UR8, `(.L_x_188) ;  /* 0x0000000e08447947 */ /* 0x000fea000b800000 */
[----:B------:R-:W-:-:S13]  /*9130*/  ELECT P0, URZ, PT ;  /* 0x00000000003f782f */ /* 0x000fda0003800000 */
.L_x_218:
[----:B------:R-:W-:Y:S04]  /*9140*/  BSSY B0, `(.L_x_189) ;  /* 0x00000a9000007945 */ /* 0x000fe80003800000 */
[----:B------:R-:W-:Y:S05]  /*9150*/  @!P0 BRA `(.L_x_190) ;  /* 0x00000008009c8947 */ /* 0x000fea0003800000 */
[----:B------:R-:W-:-:S04]  /*9160*/  LOP3.LUT R7, R7, 0x2, RZ, 0xfc, !PT ;  /* 0x0000000207077812 */ /* 0x000fc800078efcff */
[----:B------:R-:W-:-:S13]  /*9170*/  ISETP.NE.AND P0, PT, R7, 0x3, PT ;  /* 0x000000030700780c */ /* 0x000fda0003f05270 */
[----:B------:R-:W-:Y:S05]  /*9180*/  @!P0 BRA `(.L_x_191) ;  /* 0x0000000000048947 */ /* 0x000fea0003800000 */
[----:B------:R-:W-:Y:S01]  /*9190*/  BPT.TRAP 0x1 ;  /* 0x000000040000795c */ /* 0x000fe20000300000 */
.L_x_191:
[----:B------:R-:W0:Y:S01]  /*91a0*/  S2R R3, SR_CgaCtaId ;  /* 0x0000000000037919 */ /* 0x000e220000008800 */
[----:B------:R-:W-:Y:S02]  /*91b0*/  MOV R0, 0x400 ;  /* 0x0000040000007802 */ /* 0x000fe40000000f00 */
[----:B------:R-:W-:Y:S02]  /*91c0*/  SHF.L.U32 R2, R12, 0x1f, RZ ;  /* 0x0000001f0c027819 */ /* 0x000fe400000006ff */
[----:B0-----:R-:W-:-:S05]  /*91d0*/  LEA R0, R3, R0, 0x18 ;  /* 0x0000000003007211 */ /* 0x001fca00078ec0ff */
[----:B------:R-:W-:-:S04]  /*91e0*/  VIADD R0, R0, 0x90 ;  /* 0x0000009000007836 */ /* 0x000fc80000000000 */
[C---:B------:R-:W-:Y:S02]  /*91f0*/  IMAD R5, R15.reuse, 0x8, R0 ;  /* 0x000000080f057824 */ /* 0x040fe400078e0200 */
[----:B------:R-:W-:Y:S02]  /*9200*/  VIADD R15, R15, 0x1 ;  /* 0x000000010f0f7836 */ /* 0x000fe40000000000 */
[----:B------:R-:W0:Y:S03]  /*9210*/  SYNCS.PHASECHK.TRANS64.TRYWAIT P0, [R5+URZ], R2 ;  /* 0x00000002050075a7 */ /* 0x000e26000800017f */
[----:B------:R-:W-:-:S04]  /*9220*/  ISETP.NE.AND P1, PT, R15, 0x12, PT ;  /* 0x000000120f00780c */ /* 0x000fc80003f25270 */
[----:B------:R-:W-:Y:S02]  /*9230*/  SEL R3, RZ, 0x1, P1 ;  /* 0x00000001ff037807 */ /* 0x000fe40000800000 */
[----:B------:R-:W-:Y:S02]  /*9240*/  SEL R15, R15, RZ, P1 ;  /* 0x000000ff0f0f7207 */ /* 0x000fe40000800000 */
[----:B------:R-:W-:-:S03]  /*9250*/  LOP3.LUT R12, R12, R3, RZ, 0x3c, !PT ;  /* 0x000000030c0c7212 */ /* 0x000fc600078e3cff */
[----:B------:R-:W-:Y:S01]  /*9260*/  IMAD R7, R15, 0x8, R0 ;  /* 0x000000080f077824 */ /* 0x000fe200078e0200 */
[----:B------:R-:W-:Y:S01]  /*9270*/  SHF.L.U32 R4, R12, 0x1f, RZ ;  /* 0x0000001f0c047819 */ /* 0x000fe200000006ff */
[----:B0-----:R-:W-:Y:S06]  /*9280*/  @!P0 BRA `(.L_x_192) ;  /* 0x0000000c00108947 */ /* 0x001fec0003800000 */
.L_x_219:
[----:B------:R-:W1:Y:S01]  /*9290*/  SYNCS.PHASECHK.TRANS64.TRYWAIT P0, [R7+URZ], R4 ;  /* 0x00000004070075a7 */ /* 0x000e62000800017f */
[----:B0-----:R-:W-:-:S05]  /*92a0*/  VIADD R2, R15, 0x1 ;  /* 0x000000010f027836 */ /* 0x001fca0000000000 */
[----:B------:R-:W-:-:S04]  /*92b0*/  ISETP.NE.AND P1, PT, R2, 0x12, PT ;  /* 0x000000120200780c */ /* 0x000fc80003f25270 */
[----:B------:R-:W-:Y:S02]  /*92c0*/  SEL R3, RZ, 0x1, P1 ;  /* 0x00000001ff037807 */ /* 0x000fe40000800000 */
[----:B------:R-:W-:Y:S02]  /*92d0*/  SEL R9, R2, RZ, P1 ;  /* 0x000000ff02097207 */ /* 0x000fe40000800000 */
[----:B------:R-:W-:-:S03]  /*92e0*/  LOP3.LUT R12, R12, R3, RZ, 0x3c, !PT ;  /* 0x000000030c0c7212 */ /* 0x000fc600078e3cff */
[----:B------:R-:W-:Y:S01]  /*92f0*/  IMAD R6, R9, 0x8, R0 ;  /* 0x0000000809067824 */ /* 0x000fe200078e0200 */
[----:B------:R-:W-:Y:S01]  /*9300*/  SHF.L.U32 R5, R12, 0x1f, RZ ;  /* 0x0000001f0c057819 */ /* 0x000fe200000006ff */
[----:B-1----:R-:W-:Y:S06]  /*9310*/  @!P0 BRA `(.L_x_193) ;  /* 0x0000000c00008947 */ /* 0x002fec0003800000 */
.L_x_220:
[----:B------:R-:W1:Y:S01]  /*9320*/  SYNCS.PHASECHK.TRANS64.TRYWAIT P0, [R6+URZ], R5 ;  /* 0x00000005060075a7 */ /* 0x000e62000800017f */
[----:B------:R-:W-:-:S05]  /*9330*/  VIADD R2, R9, 0x1 ;  /* 0x0000000109027836 */ /* 0x000fca0000000000 */
[----:B------:R-:W-:-:S04]  /*9340*/  ISETP.NE.AND P1, PT, R2, 0x12, PT ;  /* 0x000000120200780c */ /* 0x000fc80003f25270 */
[----:B------:R-:W-:Y:S02]  /*9350*/  SEL R3, RZ, 0x1, P1 ;  /* 0x00000001ff037807 */ /* 0x000fe40000800000 */
[----:B0-----:R-:W-:Y:S02]  /*9360*/  SEL R7, R2, RZ, P1 ;  /* 0x000000ff02077207 */ /* 0x001fe40000800000 */
[----:B------:R-:W-:-:S03]  /*9370*/  LOP3.LUT R12, R12, R3, RZ, 0x3c, !PT ;  /* 0x000000030c0c7212 */ /* 0x000fc600078e3cff */
[----:B------:R-:W-:Y:S01]  /*9380*/  IMAD R9, R7, 0x8, R0 ;  /* 0x0000000807097824 */ /* 0x000fe200078e0200 */
[----:B------:R-:W-:Y:S01]  /*9390*/  SHF.L.U32 R4, R12, 0x1f, RZ ;  /* 0x0000001f0c047819 */ /* 0x000fe200000006ff */
[----:B-1----:R-:W-:Y:S06]  /*93a0*/  @!P0 BRA `(.L_x_194) ;  /* 0x0000000800f08947 */ /* 0x002fec0003800000 */
.L_x_221:
[----:B------:R-:W1:Y:S01]  /*93b0*/  SYNCS.PHASECHK.TRANS64.TRYWAIT P0, [R9+URZ], R4 ;  /* 0x00000004090075a7 */ /* 0x000e62000800017f */
[----:B------:R-:W-:-:S05]  /*93c0*/  VIADD R2, R7, 0x1 ;  /* 0x0000000107027836 */ /* 0x000fca0000000000 */
[----:B------:R-:W-:-:S04]  /*93d0*/  ISETP.NE.AND P1, PT, R2, 0x12, PT ;  /* 0x000000120200780c */ /* 0x000fc80003f25270 */
[----:B------:R-:W-:Y:S02]  /*93e0*/  SEL R3, RZ, 0x1, P1 ;  /* 0x00000001ff037807 */ /* 0x000fe40000800000 */
[----:B------:R-:W-:Y:S02]  /*93f0*/  SEL R7, R2, RZ, P1 ;  /* 0x000000ff02077207 */ /* 0x000fe40000800000 */
[----:B------:R-:W-:-:S03]  /*9400*/  LOP3.LUT R12, R12, R3, RZ, 0x3c, !PT ;  /* 0x000000030c0c7212 */ /* 0x000fc600078e3cff */
[----:B0-----:R-:W-:Y:S01]  /*9410*/  IMAD R6, R7, 0x8, R0 ;  /* 0x0000000807067824 */ /* 0x001fe200078e0200 */
[----:B------:R-:W-:Y:S01]  /*9420*/  SHF.L.U32 R5, R12, 0x1f, RZ ;  /* 0x0000001f0c057819 */ /* 0x000fe200000006ff */
[----:B-1----:R-:W-:Y:S06]  /*9430*/  @!P0 BRA `(.L_x_195) ;  /* 0x0000000800e08947 */ /* 0x002fec0003800000 */
.L_x_222:
        /* <DEDUP_REMOVED lines=9> */
.L_x_223:
        /* <DEDUP_REMOVED lines=9> */
.L_x_224:
        /* <DEDUP_REMOVED lines=9> */
.L_x_225:
        /* <DEDUP_REMOVED lines=9> */
.L_x_226:
        /* <DEDUP_REMOVED lines=9> */
.L_x_227:
        /* <DEDUP_REMOVED lines=9> */
.L_x_228:
        /* <DEDUP_REMOVED lines=9> */
.L_x_229:
        /* <DEDUP_REMOVED lines=9> */
.L_x_230:
        /* <DEDUP_REMOVED lines=9> */
.L_x_231:
        /* <DEDUP_REMOVED lines=9> */
.L_x_232:
        /* <DEDUP_REMOVED lines=9> */
.L_x_233:
        /* <DEDUP_REMOVED lines=9> */
.L_x_234:
[----:B------:R-:W1:Y:S01]  /*9b00*/  SYNCS.PHASECHK.TRANS64.TRYWAIT P0, [R6+URZ], R5 ;  /* 0x00000005060075a7 */ /* 0x000e62000800017f */
[----:B------:R-:W-:-:S05]  /*9b10*/  VIADD R2, R7, 0x1 ;  /* 0x0000000107027836 */ /* 0x000fca0000000000 */
[----:B------:R-:W-:-:S04]  /*9b20*/  ISETP.NE.AND P1, PT, R2, 0x12, PT ;  /* 0x000000120200780c */ /* 0x000fc80003f25270 */
[----:B0-----:R-:W-:Y:S02]  /*9b30*/  SEL R4, RZ, 0x1, P1 ;  /* 0x00000001ff047807 */ /* 0x001fe40000800000 */
[----:B------:R-:W-:Y:S02]  /*9b40*/  SEL R3, R2, RZ, P1 ;  /* 0x000000ff02037207 */ /* 0x000fe40000800000 */
[----:B------:R-:W-:Y:S01]  /*9b50*/  LOP3.LUT R4, R11, R4, RZ, 0x3c, !PT ;  /* 0x000000040b047212 */ /* 0x000fe200078e3cff */
[----:B-1----:R-:W-:Y:S06]  /*9b60*/  @!P0 BRA `(.L_x_208) ;  /* 0x0000000800188947 */ /* 0x002fec0003800000 */
.L_x_235:
[----:B------:R-:W-:Y:S01]  /*9b70*/  IMAD R3, R3, 0x8, R0 ;  /* 0x0000000803037824 */ /* 0x000fe200078e0200 */
[----:B------:R-:W-:-:S07]  /*9b80*/  SHF.L.U32 R0, R4, 0x1f, RZ ;  /* 0x0000001f04007819 */ /* 0x000fce00000006ff */
.L_x_209:
[----:B-1----:R1:W2:Y:S02]  /*9b90*/  SYNCS.PHASECHK.TRANS64.TRYWAIT P0, [R3+URZ], R0 ;  /* 0x00000000030075a7 */ /* 0x0022a4000800017f */
[----:B--2---:R-:W-:Y:S05]  /*9ba0*/  @!P0 NANOSLEEP.SYNCS 0x989680 ;  /* 0x009896800000895d */ /* 0x004fea0003900000 */
[----:B------:R-:W2:Y:S02]  /*9bb0*/  @!P0 SYNCS.PHASECHK.TRANS64 P0, [R3+URZ], R0 ;  /* 0x00000000030085a7 */ /* 0x000ea4000800007f */
[----:B--2---:R-:W-:Y:S05]  /*9bc0*/  @!P0 BRA `(.L_x_209) ;  /* 0xfffffffc00f08947 */ /* 0x004fea000383ffff */
.L_x_190:
[----:B------:R-:W-:Y:S05]  /*9bd0*/  BSYNC B0 ;  /* 0x0000000000007941 */ /* 0x000fea0003800000 */
.L_x_189:
[----:B------:R-:W-:Y:S05]  /*9be0*/  EXIT ;  /* 0x000000000000794d */ /* 0x000fea0003800000 */
.L_x_20:
[----:B0-----:R-:W-:-:S04]  /*9bf0*/  IMAD.U32 R19, RZ, RZ, UR15 ;  /* 0x0000000fff137e24 */ /* 0x001fc8000f8e00ff */
[----:B------:R0:W1:Y:S03]  /*9c00*/  SYNCS.PHASECHK.TRANS64.TRYWAIT P0, [R19+URZ+-0x8], R18 ;  /* 0xfffff812130075a7 */ /* 0x000066000800017f */
[----:B-1----:R-:W-:Y:S05]  /*9c10*/  @!P0 NANOSLEEP.SYNCS 0x989680 ;  /* 0x009896800000895d */ /* 0x002fea0003900000 */
[----:B------:R-:W1:Y:S02]  /*9c20*/  @!P0 SYNCS.PHASECHK.TRANS64 P0, [R19+URZ+-0x8], R18 ;  /* 0xfffff812130085a7 */ /* 0x000e64000800007f */
[----:B-1----:R-:W-:Y:S05]  /*9c30*/  @!P0 BRA `(.L_x_20) ;  /* 0xfffffffc00ec8947 */ /* 0x002fea000383ffff */
[----:B------:R-:W-:Y:S05]  /*9c40*/  BRA `(.L_x_210) ;  /* 0xffffff7c000c7947 */ /* 0x000fea000383ffff */
.L_x_25:
[----:B-1----:R-:W-:-:S04]  /*9c50*/  IMAD.U32 R19, RZ, RZ, UR6 ;  /* 0x00000006ff137e24 */ /* 0x002fc8000f8e00ff */
[----:B------:R1:W4:Y:S03]  /*9c60*/  SYNCS.PHASECHK.TRANS64.TRYWAIT P0, [R19+URZ], R18 ;  /* 0x00000012130075a7 */ /* 0x000326000800017f */
[----:B----4-:R-:W-:Y:S05]  /*9c70*/  @!P0 NANOSLEEP.SYNCS 0x989680 ;  /* 0x009896800000895d */ /* 0x010fea0003900000 */
[----:B------:R-:W4:Y:S02]  /*9c80*/  @!P0 SYNCS.PHASECHK.TRANS64 P0, [R19+URZ], R18 ;  /* 0x00000012130085a7 */ /* 0x000f24000800007f */
[----:B----4-:R-:W-:Y:S05]  /*9c90*/  @!P0 BRA `(.L_x_25) ;  /* 0xfffffffc00ec8947 */ /* 0x010fea000383ffff */
[----:B------:R-:W-:Y:S05]  /*9ca0*/  BRA `(.L_x_24) ;  /* 0xffffff8000387947 */ /* 0x000fea000383ffff */
.L_x_31:
[----:B-1----:R-:W-:-:S04]  /*9cb0*/  IMAD.U32 R21, RZ, RZ, UR9 ;  /* 0x00000009ff157e24 */ /* 0x002fc8000f8e00ff */
[----:B------:R1:W4:Y:S03]  /*9cc0*/  SYNCS.PHASECHK.TRANS64.TRYWAIT P0, [R21+URZ], R20 ;  /* 0x00000014150075a7 */ /* 0x000326000800017f */
[----:B----4-:R-:W-:Y:S05]  /*9cd0*/  @!P0 NANOSLEEP.SYNCS 0x989680 ;  /* 0x009896800000895d */ /* 0x010fea0003900000 */
[----:B------:R-:W4:Y:S02]  /*9ce0*/  @!P0 SYNCS.PHASECHK.TRANS64 P0, [R21+URZ], R20 ;  /* 0x00000014150085a7 */ /* 0x000f24000800007f */
[----:B----4-:R-:W-:Y:S05]  /*9cf0*/  @!P0 BRA `(.L_x_31) ;  /* 0xfffffffc00ec8947 */ /* 0x010fea000383ffff */
[----:B------:R-:W-:Y:S05]  /*9d00*/  BRA `(.L_x_30) ;  /* 0xffffff8800707947 */ /* 0x000fea000383ffff */
.L_x_39:
[----:B0-----:R-:W-:-:S04]  /*9d10*/  IMAD.U32 R19, RZ, RZ, UR15 ;  /* 0x0000000fff137e24 */ /* 0x001fc8000f8e00ff */
[----:B------:R0:W1:Y:S03]  /*9d20*/  SYNCS.PHASECHK.TRANS64.TRYWAIT P0, [R19+URZ+0x8], R18 ;  /* 0x00000812130075a7 */ /* 0x000066000800017f */
[----:B-1----:R-:W-:Y:S05]  /*9d30*/  @!P0 NANOSLEEP.SYNCS 0x989680 ;  /* 0x009896800000895d */ /* 0x002fea0003900000 */
[----:B------:R-:W1:Y:S02]  /*9d40*/  @!P0 SYNCS.PHASECHK.TRANS64 P0, [R19+URZ+0x8], R18 ;  /* 0x00000812130085a7 */ /* 0x000e64000800007f */
[----:B-1----:R-:W-:Y:S05]  /*9d50*/  @!P0 BRA `(.L_x_39) ;  /* 0xfffffffc00ec8947 */ /* 0x002fea000383ffff */
[----:B------:R-:W-:Y:S05]  /*9d60*/  BRA `(.L_x_211) ;  /* 0xffffff9400dc7947 */ /* 0x000fea000383ffff */
.L_x_176:
[----:B------:R-:W-:Y:S01]  /*9d70*/  BSSY B1, `(.L_x_212) ;  /* 0x0000006000017945 */ /* 0x000fe20003800000 */
[----:B------:R-:W-:-:S07]  /*9d80*/  IMAD.MOV.U32 R10, RZ, RZ, -0x1 ;  /* 0xffffffffff0a7424 */ /* 0x000fce00078e00ff */
[----:B------:R-:W-:Y:S05]  /*9d90*/  WARPSYNC.COLLECTIVE R10, `(.L_x_213) ;  /* 0x000000000a0c7348 */ /* 0x000fea0003c00000 */
[----:B------:R-:W-:Y:S02]  /*9da0*/  ELECT P1, UR62, PT ;  /* 0x00000000003e782f */ /* 0x000fe40003820000 */
[----:B------:R-:W-:Y:S01]  /*9db0*/  MOV R10, UR62 ;  /* 0x0000003e000a7c02 */ /* 0x000fe20008000f00 */
[----:B------:R-:W-:Y:S10]  /*9dc0*/  ENDCOLLECTIVE ;  /* 0x000000000000791b */ /* 0x000ff40003800000 */
.L_x_213:
[----:B------:R-:W-:Y:S05]  /*9dd0*/  BSYNC B1 ;  /* 0x0000000000017941 */ /* 0x000fea0003800000 */
.L_x_212:
[----:B------:R-:W-:Y:S05]  /*9de0*/  BRA `(.L_x_214) ;  /* 0xffffffe800007947 */ /* 0x000fea000383ffff */
.L_x_179:
[----:B-1----:R1:W2:Y:S02]  /*9df0*/  SYNCS.PHASECHK.TRANS64.TRYWAIT P1, [R19+URZ+0x90], R10 ;  /* 0x0000900a130075a7 */ /* 0x0022a4000802017f */
[----:B--2---:R-:W-:Y:S05]  /*9e00*/  @!P1 NANOSLEEP.SYNCS 0x989680 ;  /* 0x009896800000995d */ /* 0x004fea0003900000 */
[----:B------:R-:W2:Y:S02]  /*9e10*/  @!P1 SYNCS.PHASECHK.TRANS64 P1, [R19+URZ+0x90], R10 ;  /* 0x0000900a130095a7 */ /* 0x000ea4000802007f */
[----:B--2---:R-:W-:Y:S05]  /*9e20*/  @!P1 BRA `(.L_x_179) ;  /* 0xfffffffc00f09947 */ /* 0x004fea000383ffff */
[----:B------:R-:W-:Y:S05]  /*9e30*/  BRA `(.L_x_215) ;  /* 0xffffffe800387947 */ /* 0x000fea000383ffff */
.L_x_188:
[----:B------:R-:W-:Y:S01]  /*9e40*/  BSSY B0, `(.L_x_216) ;  /* 0x0000006000007945 */ /* 0x000fe20003800000 */
[----:B------:R-:W-:-:S07]  /*9e50*/  IMAD.MOV.U32 R10, RZ, RZ, -0x1 ;  /* 0xffffffffff0a7424 */ /* 0x000fce00078e00ff */
[----:B------:R-:W-:Y:S05]  /*9e60*/  WARPSYNC.COLLECTIVE R10, `(.L_x_217) ;  /* 0x000000000a0c7348 */ /* 0x000fea0003c00000 */
[----:B------:R-:W-:Y:S02]  /*9e70*/  ELECT P1, UR62, PT ;  /* 0x00000000003e782f */ /* 0x000fe40003820000 */
[----:B------:R-:W-:Y:S01]  /*9e80*/  MOV R10, UR62 ;  /* 0x0000003e000a7c02 */ /* 0x000fe20008000f00 */
[----:B------:R-:W-:Y:S10]  /*9e90*/  ENDCOLLECTIVE ;  /* 0x000000000000791b */ /* 0x000ff40003800000 */
.L_x_217:
[----:B------:R-:W-:Y:S05]  /*9ea0*/  BSYNC B0 ;  /* 0x0000000000007941 */ /* 0x000fea0003800000 */
.L_x_216:
[----:B------:R-:W-:Y:S01]  /*9eb0*/  PLOP3.LUT P0, PT, P1, PT, PT, 0x80, 0x0 ;  /* 0x000000000000781c */ /* 0x000fe20000f0f070 */
[----:B------:R-:W-:-:S12]  /*9ec0*/  BRA `(.L_x_218) ;  /* 0xfffffff0009c7947 */ /* 0x000fd8000383ffff */
.L_x_192:
[----:B0-----:R0:W1:Y:S02]  /*9ed0*/  SYNCS.PHASECHK.TRANS64.TRYWAIT P0, [R5+URZ], R2 ;  /* 0x00000002050075a7 */ /* 0x001064000800017f */
[----:B-1----:R-:W-:Y:S05]  /*9ee0*/  @!P0 NANOSLEEP.SYNCS 0x989680 ;  /* 0x009896800000895d */ /* 0x002fea0003900000 */
[----:B------:R-:W1:Y:S02]  /*9ef0*/  @!P0 SYNCS.PHASECHK.TRANS64 P0, [R5+URZ], R2 ;  /* 0x00000002050085a7 */ /* 0x000e64000800007f */
[----:B-1----:R-:W-:Y:S05]  /*9f00*/  @!P0 BRA `(.L_x_192) ;  /* 0xfffffffc00f08947 */ /* 0x002fea000383ffff */
[----:B------:R-:W-:Y:S05]  /*9f10*/  BRA `(.L_x_219) ;  /* 0xfffffff000dc7947 */ /* 0x000fea000383ffff */
.L_x_193:
[----:B0-----:R0:W1:Y:S02]  /*9f20*/  SYNCS.PHASECHK.TRANS64.TRYWAIT P0, [R7+URZ], R4 ;  /* 0x00000004070075a7 */ /* 0x001064000800017f */
[----:B-1----:R-:W-:Y:S05]  /*9f30*/  @!P0 NANOSLEEP.SYNCS 0x989680 ;  /* 0x009896800000895d */ /* 0x002fea0003900000 */
[----:B------:R-:W1:Y:S02]  /*9f40*/  @!P0 SYNCS.PHASECHK.TRANS64 P0, [R7+URZ], R4 ;  /* 0x00000004070085a7 */ /* 0x000e64000800007f */
[----:B-1----:R-:W-:Y:S05]  /*9f50*/  @!P0 BRA `(.L_x_193) ;  /* 0xfffffffc00f08947 */ /* 0x002fea000383ffff */
[----:B------:R-:W-:Y:S05]  /*9f60*/  BRA `(.L_x_220) ;  /* 0xfffffff000ec7947 */ /* 0x000fea000383ffff */
.L_x_194:
[----:B0-----:R0:W1:Y:S02]  /*9f70*/  SYNCS.PHASECHK.TRANS64.TRYWAIT P0, [R6+URZ], R5 ;  /* 0x00000005060075a7 */ /* 0x001064000800017f */
[----:B-1----:R-:W-:Y:S05]  /*9f80*/  @!P0 NANOSLEEP.SYNCS 0x989680 ;  /* 0x009896800000895d */ /* 0x002fea0003900000 */
[----:B------:R-:W1:Y:S02]  /*9f90*/  @!P0 SYNCS.PHASECHK.TRANS64 P0, [R6+URZ], R5 ;  /* 0x00000005060085a7 */ /* 0x000e64000800007f */
[----:B-1----:R-:W-:Y:S05]  /*9fa0*/  @!P0 BRA `(.L_x_194) ;  /* 0xfffffffc00f08947 */ /* 0x002fea000383ffff */
[----:B------:R-:W-:Y:S05]  /*9fb0*/  BRA `(.L_x_221) ;  /* 0xfffffff000fc7947 */ /* 0x000fea000383ffff */
.L_x_195:
[----:B0-----:R0:W1:Y:S02]  /*9fc0*/  SYNCS.PHASECHK.TRANS64.TRYWAIT P0, [R9+URZ], R4 ;  /* 0x00000004090075a7 */ /* 0x001064000800017f */
[----:B-1----:R-:W-:Y:S05]  /*9fd0*/  @!P0 NANOSLEEP.SYNCS 0x989680 ;  /* 0x009896800000895d */ /* 0x002fea0003900000 */
[----:B------:R-:W1:Y:S02]  /*9fe0*/  @!P0 SYNCS.PHASECHK.TRANS64 P0, [R9+URZ], R4 ;  /* 0x00000004090085a7 */ /* 0x000e64000800007f */
[----:B-1----:R-:W-:Y:S05]  /*9ff0*/  @!P0 BRA `(.L_x_195) ;  /* 0xfffffffc00f08947 */ /* 0x002fea000383ffff */
[----:B------:R-:W-:Y:S05]  /*a000*/  BRA `(.L_x_222) ;  /* 0xfffffff4000c7947 */ /* 0x000fea000383ffff */
.L_x_196:
[----:B0-----:R0:W1:Y:S02]  /*a010*/  SYNCS.PHASECHK.TRANS64.TRYWAIT P0, [R6+URZ], R5 ;  /* 0x00000005060075a7 */ /* 0x001064000800017f */
[----:B-1----:R-:W-:Y:S05]  /*a020*/  @!P0 NANOSLEEP.SYNCS 0x989680 ;  /* 0x009896800000895d */ /* 0x002fea0003900000 */
[----:B------:R-:W1:Y:S02]  /*a030*/  @!P0 SYNCS.PHASECHK.TRANS64 P0, [R6+URZ], R5 ;  /* 0x00000005060085a7 */ /* 0x000e64000800007f */
[----:B-1----:R-:W-:Y:S05]  /*a040*/  @!P0 BRA `(.L_x_196) ;  /* 0xfffffffc00f08947 */ /* 0x002fea000383ffff */
[----:B------:R-:W-:Y:S05]  /*a050*/  BRA `(.L_x_223) ;  /* 0xfffffff4001c7947 */ /* 0x000fea000383ffff */
.L_x_197:
[----:B0-----:R0:W1:Y:S02]  /*a060*/  SYNCS.PHASECHK.TRANS64.TRYWAIT P0, [R9+URZ], R4 ;  /* 0x00000004090075a7 */ /* 0x001064000800017f */
[----:B-1----:R-:W-:Y:S05]  /*a070*/  @!P0 NANOSLEEP.SYNCS 0x989680 ;  /* 0x009896800000895d */ /* 0x002fea0003900000 */
[----:B------:R-:W1:Y:S02]  /*a080*/  @!P0 SYNCS.PHASECHK.TRANS64 P0, [R9+URZ], R4 ;  /* 0x00000004090085a7 */ /* 0x000e64000800007f */
[----:B-1----:R-:W-:Y:S05]  /*a090*/  @!P0 BRA `(.L_x_197) ;  /* 0xfffffffc00f08947 */ /* 0x002fea000383ffff */
[----:B------:R-:W-:Y:S05]  /*a0a0*/  BRA `(.L_x_224) ;  /* 0xfffffff4002c7947 */ /* 0x000fea000383ffff */
.L_x_198:
[----:B0-----:R0:W1:Y:S02]  /*a0b0*/  SYNCS.PHASECHK.TRANS64.TRYWAIT P0, [R6+URZ], R5 ;  /* 0x00000005060075a7 */ /* 0x001064000800017f */
[----:B-1----:R-:W-:Y:S05]  /*a0c0*/  @!P0 NANOSLEEP.SYNCS 0x989680 ;  /* 0x009896800000895d */ /* 0x002fea0003900000 */
[----:B------:R-:W1:Y:S02]  /*a0d0*/  @!P0 SYNCS.PHASECHK.TRANS64 P0, [R6+URZ], R5 ;  /* 0x00000005060085a7 */ /* 0x000e64000800007f */
[----:B-1----:R-:W-:Y:S05]  /*a0e0*/  @!P0 BRA `(.L_x_198) ;  /* 0xfffffffc00f08947 */ /* 0x002fea000383ffff */
[----:B------:R-:W-:Y:S05]  /*a0f0*/  BRA `(.L_x_225) ;  /* 0xfffffff4003c7947 */ /* 0x000fea000383ffff */
.L_x_199:
[----:B0-----:R0:W1:Y:S02]  /*a100*/  SYNCS.PHASECHK.TRANS64.TRYWAIT P0, [R9+URZ], R4 ;  /* 0x00000004090075a7 */ /* 0x001064000800017f */
[----:B-1----:R-:W-:Y:S05]  /*a110*/  @!P0 NANOSLEEP.SYNCS 0x989680 ;  /* 0x009896800000895d */ /* 0x002fea0003900000 */
[----:B------:R-:W1:Y:S02]  /*a120*/  @!P0 SYNCS.PHASECHK.TRANS64 P0, [R9+URZ], R4 ;  /* 0x00000004090085a7 */ /* 0x000e64000800007f */
[----:B-1----:R-:W-:Y:S05]  /*a130*/  @!P0 BRA `(.L_x_199) ;  /* 0xfffffffc00f08947 */ /* 0x002fea000383ffff */
[----:B------:R-:W-:Y:S05]  /*a140*/  BRA `(.L_x_226) ;  /* 0xfffffff4004c7947 */ /* 0x000fea000383ffff */
.L_x_200:
[----:B0-----:R0:W1:Y:S02]  /*a150*/  SYNCS.PHASECHK.TRANS64.TRYWAIT P0, [R6+URZ], R5 ;  /* 0x00000005060075a7 */ /* 0x001064000800017f */
[----:B-1----:R-:W-:Y:S05]  /*a160*/  @!P0 NANOSLEEP.SYNCS 0x989680 ;  /* 0x009896800000895d */ /* 0x002fea0003900000 */
[----:B------:R-:W1:Y:S02]  /*a170*/  @!P0 SYNCS.PHASECHK.TRANS64 P0, [R6+URZ], R5 ;  /* 0x00000005060085a7 */ /* 0x000e64000800007f */
[----:B-1----:R-:W-:Y:S05]  /*a180*/  @!P0 BRA `(.L_x_200) ;  /* 0xfffffffc00f08947 */ /* 0x002fea000383ffff */
[----:B------:R-:W-:Y:S05]  /*a190*/  BRA `(.L_x_227) ;  /* 0xfffffff4005c7947 */ /* 0x000fea000383ffff */
.L_x_201:
[----:B0-----:R0:W1:Y:S02]  /*a1a0*/  SYNCS.PHASECHK.TRANS64.TRYWAIT P0, [R9+URZ], R4 ;  /* 0x00000004090075a7 */ /* 0x001064000800017f */
[----:B-1----:R-:W-:Y:S05]  /*a1b0*/  @!P0 NANOSLEEP.SYNCS 0x989680 ;  /* 0x009896800000895d */ /* 0x002fea0003900000 */
[----:B------:R-:W1:Y:S02]  /*a1c0*/  @!P0 SYNCS.PHASECHK.TRANS64 P0, [R9+URZ], R4 ;  /* 0x00000004090085a7 */ /* 0x000e64000800007f */
[----:B-1----:R-:W-:Y:S05]  /*a1d0*/  @!P0 BRA `(.L_x_201) ;  /* 0xfffffffc00f08947 */ /* 0x002fea000383ffff */
[----:B------:R-:W-:Y:S05]  /*a1e0*/  BRA `(.L_x_228) ;  /* 0xfffffff4006c7947 */ /* 0x000fea000383ffff */
.L_x_202:
[----:B0-----:R0:W1:Y:S02]  /*a1f0*/  SYNCS.PHASECHK.TRANS64.TRYWAIT P0, [R6+URZ], R5 ;  /* 0x00000005060075a7 */ /* 0x001064000800017f */
[----:B-1----:R-:W-:Y:S05]  /*a200*/  @!P0 NANOSLEEP.SYNCS 0x989680 ;  /* 0x009896800000895d */ /* 0x002fea0003900000 */
[----:B------:R-:W1:Y:S02]  /*a210*/  @!P0 SYNCS.PHASECHK.TRANS64 P0, [R6+URZ], R5 ;  /* 0x00000005060085a7 */ /* 0x000e64000800007f */
[----:B-1----:R-:W-:Y:S05]  /*a220*/  @!P0 BRA `(.L_x_202) ;  /* 0xfffffffc00f08947 */ /* 0x002fea000383ffff */
[----:B------:R-:W-:Y:S05]  /*a230*/  BRA `(.L_x_229) ;  /* 0xfffffff4007c7947 */ /* 0x000fea000383ffff */
.L_x_203:
[----:B0-----:R0:W1:Y:S02]  /*a240*/  SYNCS.PHASECHK.TRANS64.TRYWAIT P0, [R9+URZ], R4 ;  /* 0x00000004090075a7 */ /* 0x001064000800017f */
[----:B-1----:R-:W-:Y:S05]  /*a250*/  @!P0 NANOSLEEP.SYNCS 0x989680 ;  /* 0x009896800000895d */ /* 0x002fea0003900000 */
[----:B------:R-:W1:Y:S02]  /*a260*/  @!P0 SYNCS.PHASECHK.TRANS64 P0, [R9+URZ], R4 ;  /* 0x00000004090085a7 */ /* 0x000e64000800007f */
[----:B-1----:R-:W-:Y:S05]  /*a270*/  @!P0 BRA `(.L_x_203) ;  /* 0xfffffffc00f08947 */ /* 0x002fea000383ffff */
[----:B------:R-:W-:Y:S05]  /*a280*/  BRA `(.L_x_230) ;  /* 0xfffffff4008c7947 */ /* 0x000fea000383ffff */
.L_x_204:
[----:B0-----:R0:W1:Y:S02]  /*a290*/  SYNCS.PHASECHK.TRANS64.TRYWAIT P0, [R6+URZ], R5 ;  /* 0x00000005060075a7 */ /* 0x001064000800017f */
[----:B-1----:R-:W-:Y:S05]  /*a2a0*/  @!P0 NANOSLEEP.SYNCS 0x989680 ;  /* 0x009896800000895d */ /* 0x002fea0003900000 */
[----:B------:R-:W1:Y:S02]  /*a2b0*/  @!P0 SYNCS.PHASECHK.TRANS64 P0, [R6+URZ], R5 ;  /* 0x00000005060085a7 */ /* 0x000e64000800007f */
[----:B-1----:R-:W-:Y:S05]  /*a2c0*/  @!P0 BRA `(.L_x_204) ;  /* 0xfffffffc00f08947 */ /* 0x002fea000383ffff */
[----:B------:R-:W-:Y:S05]  /*a2d0*/  BRA `(.L_x_231) ;  /* 0xfffffff4009c7947 */ /* 0x000fea000383ffff */
.L_x_205:
[----:B0-----:R0:W1:Y:S02]  /*a2e0*/  SYNCS.PHASECHK.TRANS64.TRYWAIT P0, [R9+URZ], R4 ;  /* 0x00000004090075a7 */ /* 0x001064000800017f */
[----:B-1----:R-:W-:Y:S05]  /*a2f0*/  @!P0 NANOSLEEP.SYNCS 0x989680 ;  /* 0x009896800000895d */ /* 0x002fea0003900000 */
[----:B------:R-:W1:Y:S02]  /*a300*/  @!P0 SYNCS.PHASECHK.TRANS64 P0, [R9+URZ], R4 ;  /* 0x00000004090085a7 */ /* 0x000e64000800007f */
[----:B-1----:R-:W-:Y:S05]  /*a310*/  @!P0 BRA `(.L_x_205) ;  /* 0xfffffffc00f08947 */ /* 0x002fea000383ffff */
[----:B------:R-:W-:Y:S05]  /*a320*/  BRA `(.L_x_232) ;  /* 0xfffffff400ac7947 */ /* 0x000fea000383ffff */
.L_x_206:
[----:B0-----:R0:W1:Y:S02]  /*a330*/  SYNCS.PHASECHK.TRANS64.TRYWAIT P0, [R6+URZ], R5 ;  /* 0x00000005060075a7 */ /* 0x001064000800017f */
[----:B-1----:R-:W-:Y:S05]  /*a340*/  @!P0 NANOSLEEP.SYNCS 0x989680 ;  /* 0x009896800000895d */ /* 0x002fea0003900000 */
[----:B------:R-:W1:Y:S02]  /*a350*/  @!P0 SYNCS.PHASECHK.TRANS64 P0, [R6+URZ], R5 ;  /* 0x00000005060085a7 */ /* 0x000e64000800007f */
[----:B-1----:R-:W-:Y:S05]  /*a360*/  @!P0 BRA `(.L_x_206) ;  /* 0xfffffffc00f08947 */ /* 0x002fea000383ffff */
[----:B------:R-:W-:Y:S05]  /*a370*/  BRA `(.L_x_233) ;  /* 0xfffffff400bc7947 */ /* 0x000fea000383ffff */
.L_x_207:
[----:B0-----:R0:W1:Y:S02]  /*a380*/  SYNCS.PHASECHK.TRANS64.TRYWAIT P0, [R9+URZ], R4 ;  /* 0x00000004090075a7 */ /* 0x001064000800017f */
[----:B-1----:R-:W-:Y:S05]  /*a390*/  @!P0 NANOSLEEP.SYNCS 0x989680 ;  /* 0x009896800000895d */ /* 0x002fea0003900000 */
[----:B------:R-:W1:Y:S02]  /*a3a0*/  @!P0 SYNCS.PHASECHK.TRANS64 P0, [R9+URZ], R4 ;  /* 0x00000004090085a7 */ /* 0x000e64000800007f */
[----:B-1----:R-:W-:Y:S05]  /*a3b0*/  @!P0 BRA `(.L_x_207) ;  /* 0xfffffffc00f08947 */ /* 0x002fea000383ffff */
[----:B------:R-:W-:Y:S05]  /*a3c0*/  BRA `(.L_x_234) ;  /* 0xfffffff400cc7947 */ /* 0x000fea000383ffff */
.L_x_208:
[----:B0-----:R0:W1:Y:S02]  /*a3d0*/  SYNCS.PHASECHK.TRANS64.TRYWAIT P0, [R6+URZ], R5 ;  /* 0x00000005060075a7 */ /* 0x001064000800017f */
[----:B-1----:R-:W-:Y:S05]  /*a3e0*/  @!P0 NANOSLEEP.SYNCS 0x989680 ;  /* 0x009896800000895d */ /* 0x002fea0003900000 */
[----:B------:R-:W1:Y:S02]  /*a3f0*/  @!P0 SYNCS.PHASECHK.TRANS64 P0, [R6+URZ], R5 ;  /* 0x00000005060085a7 */ /* 0x000e64000800007f */
[----:B-1----:R-:W-:Y:S05]  /*a400*/  @!P0 BRA `(.L_x_208) ;  /* 0xfffffffc00f08947 */ /* 0x002fea000383ffff */
[----:B------:R-:W-:Y:S05]  /*a410*/  BRA `(.L_x_235) ;  /* 0xfffffff400d47947 */ /* 0x000fea000383ffff */
.L_x_236:
[----:B------:R-:W-:-:S00]  /*a420*/  BRA `(.L_x_236) ;  /* 0xfffffffc00fc7947 */ /* 0x000fc0000383ffff */
[----:B------:R-:W-:-:S00]  /*a430*/  NOP ;  /* 0x0000000000007918 */ /* 0x000fc00000000000 */
        /* <DEDUP_REMOVED lines=12> */
.L_x_237:


//--------------------- .nv.shared._ZN7cutlass13device_kernelINS_4gemm6kernel13GemmUniversalIN4cute5tupleIJiiiiEEENS1_10collective13CollectiveMmaINS1_37MainloopSm90TmaGmmaWarpSpecializedFP8ILi18ENS5_IJNS4_1CILi2EEESB_NSA_ILi1EEEEEENS1_32KernelTmaWarpSpecializedPingpongEEENS5_IJNSA_ILi64EEENSA_ILi128EEESG_EEENS_12float_e4m3_tENS5_IJlSC_lEEESJ_SK_NS4_8TiledMMAINS4_8MMA_AtomIJNS4_4SM904GMMA31MMA_64x128x32_F32E4M3E4M3_SS_TNILNSO_7ScaleInE1ELSQ_1EEEEEENS4_6LayoutINS5_IJSC_SC_SC_EEENS5_IJNSA_ILi0EEESV_SV_EEEEENS5_IJNS4_10UnderscoreESY_SY_EEEEENS4_23SM90_TMA_LOAD_MULTICASTENS4_14ComposedLayoutINS4_7SwizzleILi2ELi4ELi3EEENS4_18smem_ptr_flag_bitsILi8EEENST_INS5_IJNSA_ILi8EEESG_EEENS5_IJSG_SC_EEEEEEEvNS4_8identityES11_S1B_vS1C_EENS_8epilogue10collective6detail29Sm90TmaWarpSpecializedAdapterINS1F_15DefaultEpilogueISJ_SK_SK_NS1E_6thread17LinearCombinationISJ_Li1EffLNS1J_9ScaleType4KindE0ELNS_15FloatRoundStyleE2ESJ_EENS1_15EpilogueDefaultEEEEEvvEEEEvNT_6ParamsE --------------------------
	.section	.nv.shared._ZN7cutlass13device_kernelINS_4gemm6kernel13GemmUniversalIN4cute5tupleIJiiiiEEENS1_10collective13CollectiveMmaINS1_37MainloopSm90TmaGmmaWarpSpecializedFP8ILi18ENS5_IJNS4_1CILi2EEESB_NSA_ILi1EEEEEENS1_32KernelTmaWarpSpecializedPingpongEEENS5_IJNSA_ILi64EEENSA_ILi128EEESG_EEENS_12float_e4m3_tENS5_IJlSC_lEEESJ_SK_NS4_8TiledMMAINS4_8MMA_AtomIJNS4_4SM904GMMA31MMA_64x128x32_F32E4M3E4M3_SS_TNILNSO_7ScaleInE1ELSQ_1EEEEEENS4_6LayoutINS5_IJSC_SC_SC_EEENS5_IJNSA_ILi0EEESV_SV_EEEEENS5_IJNS4_10UnderscoreESY_SY_EEEEENS4_23SM90_TMA_LOAD_MULTICASTENS4_14ComposedLayoutINS4_7SwizzleILi2ELi4ELi3EEENS4_18smem_ptr_flag_bitsILi8EEENST_INS5_IJNSA_ILi8EEESG_EEENS5_IJSG_SC_EEEEEEEvNS4_8identityES11_S1B_vS1C_EENS_8epilogue10collective6detail29Sm90TmaWarpSpecializedAdapterINS1F_15DefaultEpilogueISJ_SK_SK_NS1E_6thread17LinearCombinationISJ_Li1EffLNS1J_9ScaleType4KindE0ELNS_15FloatRoundStyleE2ESJ_EENS1_15EpilogueDefaultEEEEEvvEEEEvNT_6ParamsE,"aw",@nobits
	.sectionflags	@""
	.align	16
	.zero		1024


//--------------------- .nv.shared.reserved.0     --------------------------
	.section	.nv.shared.reserved.0,"aw",@nobits
	.weak		__nv_reservedSMEM_offset_0_alias
	.size		__nv_reservedSMEM_offset_0_alias, 0, 0
	.other		__nv_reservedSMEM_offset_0_alias,@"STO_CUDA_RESERVED_SHARED STV_DEFAULT"
__nv_reservedSMEM_offset_0_alias:
	.zero		0


//--------------------- .nv.global                --------------------------
	.section	.nv.global,"aw",@nobits
.nv.global:
	.type		_ZN39_INTERNAL_d475360d_4_k_cu_d6975695_33244cute1_E,@object
	.size		_ZN39_INTERNAL_d475360d_4_k_cu_d6975695_33244cute1_E,(_ZN39_INTERNAL_d475360d_4_k_cu_d6975695_33244cuda3std3__45__cpo6cbeginE - _ZN39_INTERNAL_d475360d_4_k_cu_d6975695_33244cute1_E)
_ZN39_INTERNAL_d475360d_4_k_cu_d6975695_33244cute1_E:
	.zero		1
	.type		_ZN39_INTERNAL_d475360d_4_k_cu_d6975695_33244cuda3std3__45__cpo6cbeginE,@object
	.size		_ZN39_INTERNAL_d475360d_4_k_cu_d6975695_33244cuda3std3__45__cpo6cbeginE,(_ZN39_INTERNAL_d475360d_4_k_cu_d6975695_33244cuda3std3__48in_placeE - _ZN39_INTERNAL_d475360d_4_k_cu_d6975695_33244cuda3std3__45__cpo6cbeginE)
_ZN39_INTERNAL_d475360d_4_k_cu_d6975695_33244cuda3std3__45__cpo6cbeginE:
	.zero		1
	.type		_ZN39_INTERNAL_d475360d_4_k_cu_d6975695_33244cuda3std3__48in_placeE,@object
	.size		_ZN39_INTERNAL_d475360d_4_k_cu_d6975695_33244cuda3std3__48in_placeE,(_ZN39_INTERNAL_d475360d_4_k_cu_d6975695_33244cuda3std6ranges3__45__cpo9iter_moveE - _ZN39_INTERNAL_d475360d_4_k_cu_d6975695_33244cuda3std3__48in_placeE)
_ZN39_INTERNAL_d475360d_4_k_cu_d6975695_33244cuda3std3__48in_placeE:
	.zero		1
	.type		_ZN39_INTERNAL_d475360d_4_k_cu_d6975695_33244cuda3std6ranges3__45__cpo9iter_moveE,@object
	.size		_ZN39_INTERNAL_d475360d_4_k_cu_d6975695_33244cuda3std6ranges3__45__cpo9iter_moveE,(_ZN39_INTERNAL_d475360d_4_k_cu_d6975695_33244cuda3std3__45__cpo5beginE - _ZN39_INTERNAL_d475360d_4_k_cu_d6975695_33244cuda3std6ranges3__45__cpo9iter_moveE)
_ZN39_INTERNAL_d475360d_4_k_cu_d6975695_33244cuda3std6ranges3__45__cpo9iter_moveE:
	.zero		1
	.type		_ZN39_INTERNAL_d475360d_4_k_cu_d6975695_33244cuda3std3__45__cpo5beginE,@object
	.size		_ZN39_INTERNAL_d475360d_4_k_cu_d6975695_33244cuda3std3__45__cpo5beginE,(_ZN39_INTERNAL_d475360d_4_k_cu_d6975695_33244cuda3std3__441_GLOBAL__N__d475360d_4_k_cu_d6975695_33246ignoreE - _ZN39_INTERNAL_d475360d_4_k_cu_d6975695_33244cuda3std3__45__cpo5beginE)
_ZN39_INTERNAL_d475360d_4_k_cu_d6975695_33244cuda3std3__45__cpo5beginE:
	.zero		1
	.type		_ZN39_INTERNAL_d475360d_4_k_cu_d6975695_33244cuda3std3__441_GLOBAL__N__d475360d_4_k_cu_d6975695_33246ignoreE,@object
	.size		_ZN39_INTERNAL_d475360d_4_k_cu_d6975695_33244cuda3std3__441_GLOBAL__N__d475360d_4_k_cu_d6975695_33246ignoreE,(_ZN39_INTERNAL_d475360d_4_k_cu_d6975695_33244cute7productE - _ZN39_INTERNAL_d475360d_4_k_cu_d6975695_33244cuda3std3__441_GLOBAL__N__d475360d_4_k_cu_d6975695_33246ignoreE)
_ZN39_INTERNAL_d475360d_4_k_cu_d6975695_33244cuda3std3__441_GLOBAL__N__d475360d_4_k_cu_d6975695_33246ignoreE:
	.zero		1
	.type		_ZN39_INTERNAL_d475360d_4_k_cu_d6975695_33244cute7productE,@object
	.size		_ZN39_INTERNAL_d475360d_4_k_cu_d6975695_33244cute7productE,(_ZN39_INTERNAL_d475360d_4_k_cu_d6975695_33244cuda3std3__45__cpo3endE - _ZN39_INTERNAL_d475360d_4_k_cu_d6975695_33244cute7productE)
_ZN39_INTERNAL_d475360d_4_k_cu_d6975695_33244cute7productE:
	.zero		1
	.type		_ZN39_INTERNAL_d475360d_4_k_cu_d6975695_33244cuda3std3__45__cpo3endE,@object
	.size		_ZN39_INTERNAL_d475360d_4_k_cu_d6975695_33244cuda3std3__45__cpo3endE,(_ZN39_INTERNAL_d475360d_4_k_cu_d6975695_33244cuda3std3__419piecewise_constructE - _ZN39_INTERNAL_d475360d_4_k_cu_d6975695_33244cuda3std3__45__cpo3endE)
_ZN39_INTERNAL_d475360d_4_k_cu_d6975695_33244cuda3std3__45__cpo3endE:
	.zero		1
	.type		_ZN39_INTERNAL_d475360d_4_k_cu_d6975695_33244cuda3std3__419piecewise_constructE,@object
	.size		_ZN39_INTERNAL_d475360d_4_k_cu_d6975695_33244cuda3std3__419piecewise_constructE,(_ZN39_INTERNAL_d475360d_4_k_cu_d6975695_33244cuda3std3__45__cpo4cendE - _ZN39_INTERNAL_d475360d_4_k_cu_d6975695_33244cuda3std3__419piecewise_constructE)
_ZN39_INTERNAL_d475360d_4_k_cu_d6975695_33244cuda3std3__419piecewise_constructE:
	.zero		1
	.type		_ZN39_INTERNAL_d475360d_4_k_cu_d6975695_33244cuda3std3__45__cpo4cendE,@object
	.size		_ZN39_INTERNAL_d475360d_4_k_cu_d6975695_33244cuda3std3__45__cpo4cendE,(_ZN39_INTERNAL_d475360d_4_k_cu_d6975695_33244cuda3std6ranges3__45__cpo4swapE - _ZN39_INTERNAL_d475360d_4_k_cu_d6975695_33244cuda3std3__45__cpo4cendE)
_ZN39_INTERNAL_d475360d_4_k_cu_d6975695_33244cuda3std3__45__cpo4cendE:
	.zero		1
	.type		_ZN39_INTERNAL_d475360d_4_k_cu_d6975695_33244cuda3std6ranges3__45__cpo4swapE,@object
	.size		_ZN39_INTERNAL_d475360d_4_k_cu_d6975695_33244cuda3std6ranges3__45__cpo4swapE,(.L_7 - _ZN39_INTERNAL_d475360d_4_k_cu_d6975695_33244cuda3std6ranges3__45__cpo4swapE)
_ZN39_INTERNAL_d475360d_4_k_cu_d6975695_33244cuda3std6ranges3__45__cpo4swapE:
	.zero		1
.L_7:


//--------------------- .nv.constant0._ZN7cutlass13device_kernelINS_4gemm6kernel13GemmUniversalIN4cute5tupleIJiiiiEEENS1_10collective13CollectiveMmaINS1_37MainloopSm90TmaGmmaWarpSpecializedFP8ILi18ENS5_IJNS4_1CILi2EEESB_NSA_ILi1EEEEEENS1_32KernelTmaWarpSpecializedPingpongEEENS5_IJNSA_ILi64EEENSA_ILi128EEESG_EEENS_12float_e4m3_tENS5_IJlSC_lEEESJ_SK_NS4_8TiledMMAINS4_8MMA_AtomIJNS4_4SM904GMMA31MMA_64x128x32_F32E4M3E4M3_SS_TNILNSO_7ScaleInE1ELSQ_1EEEEEENS4_6LayoutINS5_IJSC_SC_SC_EEENS5_IJNSA_ILi0EEESV_SV_EEEEENS5_IJNS4_10UnderscoreESY_SY_EEEEENS4_23SM90_TMA_LOAD_MULTICASTENS4_14ComposedLayoutINS4_7SwizzleILi2ELi4ELi3EEENS4_18smem_ptr_flag_bitsILi8EEENST_INS5_IJNSA_ILi8EEESG_EEENS5_IJSG_SC_EEEEEEEvNS4_8identityES11_S1B_vS1C_EENS_8epilogue10collective6detail29Sm90TmaWarpSpecializedAdapterINS1F_15DefaultEpilogueISJ_SK_SK_NS1E_6thread17LinearCombinationISJ_Li1EffLNS1J_9ScaleType4KindE0ELNS_15FloatRoundStyleE2ESJ_EENS1_15EpilogueDefaultEEEEEvvEEEEvNT_6ParamsE --------------------------
	.section	.nv.constant0._ZN7cutlass13device_kernelINS_4gemm6kernel13GemmUniversalIN4cute5tupleIJiiiiEEENS1_10collective13CollectiveMmaINS1_37MainloopSm90TmaGmmaWarpSpecializedFP8ILi18ENS5_IJNS4_1CILi2EEESB_NSA_ILi1EEEEEENS1_32KernelTmaWarpSpecializedPingpongEEENS5_IJNSA_ILi64EEENSA_ILi128EEESG_EEENS_12float_e4m3_tENS5_IJlSC_lEEESJ_SK_NS4_8TiledMMAINS4_8MMA_AtomIJNS4_4SM904GMMA31MMA_64x128x32_F32E4M3E4M3_SS_TNILNSO_7ScaleInE1ELSQ_1EEEEEENS4_6LayoutINS5_IJSC_SC_SC_EEENS5_IJNSA_ILi0EEESV_SV_EEEEENS5_IJNS4_10UnderscoreESY_SY_EEEEENS4_23SM90_TMA_LOAD_MULTICASTENS4_14ComposedLayoutINS4_7SwizzleILi2ELi4ELi3EEENS4_18smem_ptr_flag_bitsILi8EEENST_INS5_IJNSA_ILi8EEESG_EEENS5_IJSG_SC_EEEEEEEvNS4_8identityES11_S1B_vS1C_EENS_8epilogue10collective6detail29Sm90TmaWarpSpecializedAdapterINS1F_15DefaultEpilogueISJ_SK_SK_NS1E_6thread17LinearCombinationISJ_Li1EffLNS1J_9ScaleType4KindE0ELNS_15FloatRoundStyleE2ESJ_EENS1_15EpilogueDefaultEEEEEvvEEEEvNT_6ParamsE,"a",@progbits
	.sectionflags	@""
	.align	4
.nv.constant0._ZN7cutlass13device_kernelINS_4gemm6kernel13GemmUniversalIN4cute5tupleIJiiiiEEENS1_10collective13CollectiveMmaINS1_37MainloopSm90TmaGmmaWarpSpecializedFP8ILi18ENS5_IJNS4_1CILi2EEESB_NSA_ILi1EEEEEENS1_32KernelTmaWarpSpecializedPingpongEEENS5_IJNSA_ILi64EEENSA_ILi128EEESG_EEENS_12float_e4m3_tENS5_IJlSC_lEEESJ_SK_NS4_8TiledMMAINS4_8MMA_AtomIJNS4_4SM904GMMA31MMA_64x128x32_F32E4M3E4M3_SS_TNILNSO_7ScaleInE1ELSQ_1EEEEEENS4_6LayoutINS5_IJSC_SC_SC_EEENS5_IJNSA_ILi0EEESV_SV_EEEEENS5_IJNS4_10UnderscoreESY_SY_EEEEENS4_23SM90_TMA_LOAD_MULTICASTENS4_14ComposedLayoutINS4_7SwizzleILi2ELi4ELi3EEENS4_18smem_ptr_flag_bitsILi8EEENST_INS5_IJNSA_ILi8EEESG_EEENS5_IJSG_SC_EEEEEEEvNS4_8identityES11_S1B_vS1C_EENS_8epilogue10collective6detail29Sm90TmaWarpSpecializedAdapterINS1F_15DefaultEpilogueISJ_SK_SK_NS1E_6thread17LinearCombinationISJ_Li1EffLNS1J_9ScaleType4KindE0ELNS_15FloatRoundStyleE2ESJ_EENS1_15EpilogueDefaultEEEEEvvEEEEvNT_6ParamsE:
	.zero		1664


//--------------------- SYMBOLS --------------------------

	.type		.nv.reservedSmem.offset0,@object
	.size		.nv.reservedSmem.offset0,0x4
